// auto-generated by cutlass_sweep.gemm — config: {"arch": "sm_100", "cluster_m": 1, "cluster_n": 1, "dtype": "tf32", "dtype_b": "tf32", "layout": "tn", "stages": 0, "tile_k": 32, "tile_m": 128, "tile_n": 128}
#include "cutlass/cutlass.h"
#include "cutlass/gemm/collective/collective_builder.hpp"
#include "cutlass/gemm/device/gemm_universal_adapter.h"
#include "cutlass/gemm/kernel/gemm_universal.hpp"
#include "cutlass/epilogue/collective/collective_builder.hpp"

using ElemA = cutlass::tfloat32_t;
using ElemB = cutlass::tfloat32_t;
using ElemCD = cutlass::tfloat32_t;
using Acc  = float;
using TileShape    = cute::Shape<cute::_128, cute::_128, cute::_32>;
using ClusterShape = cute::Shape<cute::_1, cute::_1, cute::_1>;

using CollectiveEpilogue = typename cutlass::epilogue::collective::CollectiveBuilder<
    cutlass::arch::Sm100, cutlass::arch::OpClassTensorOp,
    TileShape, ClusterShape,
    cutlass::epilogue::collective::EpilogueTileAuto,
    Acc, Acc,
    ElemCD, cutlass::layout::RowMajor, 128 / cutlass::sizeof_bits<ElemCD>::value,
    ElemCD, cutlass::layout::RowMajor, 128 / cutlass::sizeof_bits<ElemCD>::value,
    cutlass::epilogue::collective::EpilogueScheduleAuto
  >::CollectiveOp;

using CollectiveMainloop = typename cutlass::gemm::collective::CollectiveBuilder<
    cutlass::arch::Sm100, cutlass::arch::OpClassTensorOp,
    ElemA, cutlass::layout::ColumnMajor, 128 / cutlass::sizeof_bits<ElemA>::value,
    ElemB, cutlass::layout::RowMajor, 128 / cutlass::sizeof_bits<ElemB>::value,
    Acc,
    TileShape, ClusterShape,
    cutlass::gemm::collective::StageCountAutoCarveout<static_cast<int>(sizeof(typename CollectiveEpilogue::SharedStorage))>,
    cutlass::gemm::collective::KernelScheduleAuto
  >::CollectiveOp;

using GemmKernel = cutlass::gemm::kernel::GemmUniversal<
    cute::Shape<int,int,int,int>,
    CollectiveMainloop,
    CollectiveEpilogue
>;
using Gemm = cutlass::gemm::device::GemmUniversalAdapter<GemmKernel>;

// Force the device kernel symbol into the cubin without needing a host main.
auto* _anchor = &cutlass::device_kernel<GemmKernel>;


// ===== COMPILED SASS (sm_100a) =====

	.target	sm_100a

	.elftype	@"ET_EXEC"


//--------------------- .note.nv.tkinfo           --------------------------
	.section	.note.nv.tkinfo,"",@"SHT_NOTE"
	.sectionflags	@"SHF_NOTE_NV_TKINFO"
	.tkinfo
        /*0018*/ 	.word	0x00000002
        /*0030*/ 	.string	""
        /*0030*/ 	.string	"ptxas"
        /*0030*/ 	.string	"Cuda compilation tools, release 13.0, V13.0.88"
        /*0030*/ 	.string	"Build cuda_13.0.r13.0/compiler.36424714_0"
        /*0030*/ 	.string	"-arch sm_100a -m 64 "



//--------------------- .note.nv.cuinfo           --------------------------
	.section	.note.nv.cuinfo,"",@"SHT_NOTE"
	.sectionflags	@"SHF_NOTE_NV_CUINFO"
        /*0018*/ 	.short	0x0002
        /*001a*/ 	.short	0x0064
        /*001c*/ 	.short	0x0082
	.zero		2


//--------------------- .nv.info                  --------------------------
	.section	.nv.info,"",@"SHT_CUDA_INFO"
	.align	4


	//----- nvinfo : EIATTR_REGCOUNT
	.align		4
        /*0000*/ 	.byte	0x04, 0x2f
        /*0002*/ 	.short	(.L_19 - .L_18)
	.align		4
.L_18:
        /*0004*/ 	.word	index@(_ZN7cutlass13device_kernelINS_4gemm6kernel13GemmUniversalIN4cute5tupleIJiiiiEEENS1_10collective13CollectiveMmaINS1_35MainloopSm100TmaUmmaWarpSpecializedILi6ELi2ELi4ENS5_IJNS4_1CILi1EEESB_SB_EEEEENS5_IJNSA_ILi128EEESE_NSA_ILi32EEEEEENS_10tfloat32_tENS5_IJSB_llEEESH_SI_NS4_8TiledMMAINS4_8MMA_AtomIJNS4_17SM100_MMA_TF32_SSISH_SH_fLi128ELi128ELNS4_4UMMA5MajorE1ELSN_1ELNSM_7ScaleInE0ELSO_0EEEEEENS4_6LayoutISC_NS5_IJNSA_ILi0EEESS_SS_EEEEENS5_IJNS4_10UnderscoreESV_SV_EEEEENS4_13SM90_TMA_LOADENS4_14ComposedLayoutINS4_7SwizzleILi2ELi5ELi2EEENS4_18smem_ptr_flag_bitsILi32EEENSR_INS5_IJSF_NSA_ILi4EEEEEENS5_IJSB_SF_EEEEEEEvNS4_8identityESY_S18_vS19_EENS_8epilogue10collective18CollectiveEpilogueINS1B_23Sm100TmaWarpSpecializedILi4ELi2ELi16ELb1ELb0EEEJSG_NS5_IJNSR_ISE_SB_EENSR_INSA_ILi16EEESB_EEEEESH_NS5_IJlSB_lEEESH_S1K_NS1B_6fusion15FusionCallbacksIS1F_NS1L_17LinearCombinationISH_fSH_fLNS_15FloatRoundStyleE2EEESG_S1J_JEEENS4_5SM1004TMEM4LOAD26SM100_TMEM_LOAD_32dp32b16xESY_NSZ_INS10_ILi2ELi4ELi3EEES13_NSR_INS5_IJNSA_ILi8EEES1H_EEENS5_IJS1H_SB_EEEEEEENS4_39AutoVectorizingCopyWithAssumedAlignmentILi128EEENS4_14SM90_TMA_STOREES20_S22_S22_EEEvvEEEEvNT_6ParamsE)
        /*0008*/ 	.word	0x00000060


	//----- nvinfo : EIATTR_FRAME_SIZE
	.align		4
.L_19:
        /*000c*/ 	.byte	0x04, 0x11
        /*000e*/ 	.short	(.L_21 - .L_20)
	.align		4
.L_20:
        /*0010*/ 	.word	index@($__internal_2_$__cuda_sm10x_tcgen05_guardrail_trap_unallocated_columns_being_dealloced)
        /*0014*/ 	.word	0x00000000


	//----- nvinfo : EIATTR_FRAME_SIZE
	.align		4
.L_21:
        /*0018*/ 	.byte	0x04, 0x11
        /*001a*/ 	.short	(.L_23 - .L_22)
	.align		4
.L_22:
        /*001c*/ 	.word	index@($__internal_1_$__cuda_sm10x_tcgen05_guardrail_trap_phase_invalid_during_alloc)
        /*0020*/ 	.word	0x00000000


	//----- nvinfo : EIATTR_FRAME_SIZE
	.align		4
.L_23:
        /*0024*/ 	.byte	0x04, 0x11
        /*0026*/ 	.short	(.L_25 - .L_24)
	.align		4
.L_24:
        /*0028*/ 	.word	index@($__internal_0_$__cuda_sm10x_tcgen05_guardrail_trap_col_being_dealloced_not_returned_by_alloc)
        /*002c*/ 	.word	0x00000000


	//----- nvinfo : EIATTR_FRAME_SIZE
	.align		4
.L_25:
        /*0030*/ 	.byte	0x04, 0x11
        /*0032*/ 	.short	(.L_27 - .L_26)
	.align		4
.L_26:
        /*0034*/ 	.word	index@(_ZN7cutlass13device_kernelINS_4gemm6kernel13GemmUniversalIN4cute5tupleIJiiiiEEENS1_10collective13CollectiveMmaINS1_35MainloopSm100TmaUmmaWarpSpecializedILi6ELi2ELi4ENS5_IJNS4_1CILi1EEESB_SB_EEEEENS5_IJNSA_ILi128EEESE_NSA_ILi32EEEEEENS_10tfloat32_tENS5_IJSB_llEEESH_SI_NS4_8TiledMMAINS4_8MMA_AtomIJNS4_17SM100_MMA_TF32_SSISH_SH_fLi128ELi128ELNS4_4UMMA5MajorE1ELSN_1ELNSM_7ScaleInE0ELSO_0EEEEEENS4_6LayoutISC_NS5_IJNSA_ILi0EEESS_SS_EEEEENS5_IJNS4_10UnderscoreESV_SV_EEEEENS4_13SM90_TMA_LOADENS4_14ComposedLayoutINS4_7SwizzleILi2ELi5ELi2EEENS4_18smem_ptr_flag_bitsILi32EEENSR_INS5_IJSF_NSA_ILi4EEEEEENS5_IJSB_SF_EEEEEEEvNS4_8identityESY_S18_vS19_EENS_8epilogue10collective18CollectiveEpilogueINS1B_23Sm100TmaWarpSpecializedILi4ELi2ELi16ELb1ELb0EEEJSG_NS5_IJNSR_ISE_SB_EENSR_INSA_ILi16EEESB_EEEEESH_NS5_IJlSB_lEEESH_S1K_NS1B_6fusion15FusionCallbacksIS1F_NS1L_17LinearCombinationISH_fSH_fLNS_15FloatRoundStyleE2EEESG_S1J_JEEENS4_5SM1004TMEM4LOAD26SM100_TMEM_LOAD_32dp32b16xESY_NSZ_INS10_ILi2ELi4ELi3EEES13_NSR_INS5_IJNSA_ILi8EEES1H_EEENS5_IJS1H_SB_EEEEEEENS4_39AutoVectorizingCopyWithAssumedAlignmentILi128EEENS4_14SM90_TMA_STOREES20_S22_S22_EEEvvEEEEvNT_6ParamsE)
        /*0038*/ 	.word	0x00000000


	//----- nvinfo : EIATTR_MIN_STACK_SIZE
	.align		4
.L_27:
        /*003c*/ 	.byte	0x04, 0x12
        /*003e*/ 	.short	(.L_29 - .L_28)
	.align		4
.L_28:
        /*0040*/ 	.word	index@(_ZN7cutlass13device_kernelINS_4gemm6kernel13GemmUniversalIN4cute5tupleIJiiiiEEENS1_10collective13CollectiveMmaINS1_35MainloopSm100TmaUmmaWarpSpecializedILi6ELi2ELi4ENS5_IJNS4_1CILi1EEESB_SB_EEEEENS5_IJNSA_ILi128EEESE_NSA_ILi32EEEEEENS_10tfloat32_tENS5_IJSB_llEEESH_SI_NS4_8TiledMMAINS4_8MMA_AtomIJNS4_17SM100_MMA_TF32_SSISH_SH_fLi128ELi128ELNS4_4UMMA5MajorE1ELSN_1ELNSM_7ScaleInE0ELSO_0EEEEEENS4_6LayoutISC_NS5_IJNSA_ILi0EEESS_SS_EEEEENS5_IJNS4_10UnderscoreESV_SV_EEEEENS4_13SM90_TMA_LOADENS4_14ComposedLayoutINS4_7SwizzleILi2ELi5ELi2EEENS4_18smem_ptr_flag_bitsILi32EEENSR_INS5_IJSF_NSA_ILi4EEEEEENS5_IJSB_SF_EEEEEEEvNS4_8identityESY_S18_vS19_EENS_8epilogue10collective18CollectiveEpilogueINS1B_23Sm100TmaWarpSpecializedILi4ELi2ELi16ELb1ELb0EEEJSG_NS5_IJNSR_ISE_SB_EENSR_INSA_ILi16EEESB_EEEEESH_NS5_IJlSB_lEEESH_S1K_NS1B_6fusion15FusionCallbacksIS1F_NS1L_17LinearCombinationISH_fSH_fLNS_15FloatRoundStyleE2EEESG_S1J_JEEENS4_5SM1004TMEM4LOAD26SM100_TMEM_LOAD_32dp32b16xESY_NSZ_INS10_ILi2ELi4ELi3EEES13_NSR_INS5_IJNSA_ILi8EEES1H_EEENS5_IJS1H_SB_EEEEEEENS4_39AutoVectorizingCopyWithAssumedAlignmentILi128EEENS4_14SM90_TMA_STOREES20_S22_S22_EEEvvEEEEvNT_6ParamsE)
        /*0044*/ 	.word	0x00000000
.L_29:


//--------------------- .nv.compat                --------------------------
	.section	.nv.compat,"",@"SHT_CUDA_COMPAT_INFO"
	.align	4
        /*0000*/ 	.byte	0x02, 0x09, 0x01, 0x00, 0x02, 0x02, 0x02, 0x00, 0x02, 0x05, 0x05, 0x00, 0x03, 0x07, 0x01, 0x01
        /*0010*/ 	.byte	0x02, 0x03, 0x01, 0x00, 0x02, 0x06, 0x01, 0x00, 0x04, 0x0b, 0x08, 0x00, 0x09, 0x00, 0x00, 0x00
        /*0020*/ 	.byte	0x00, 0x00, 0x00, 0x00


//--------------------- .nv.info._ZN7cutlass13device_kernelINS_4gemm6kernel13GemmUniversalIN4cute5tupleIJiiiiEEENS1_10collective13CollectiveMmaINS1_35MainloopSm100TmaUmmaWarpSpecializedILi6ELi2ELi4ENS5_IJNS4_1CILi1EEESB_SB_EEEEENS5_IJNSA_ILi128EEESE_NSA_ILi32EEEEEENS_10tfloat32_tENS5_IJSB_llEEESH_SI_NS4_8TiledMMAINS4_8MMA_AtomIJNS4_17SM100_MMA_TF32_SSISH_SH_fLi128ELi128ELNS4_4UMMA5MajorE1ELSN_1ELNSM_7ScaleInE0ELSO_0EEEEEENS4_6LayoutISC_NS5_IJNSA_ILi0EEESS_SS_EEEEENS5_IJNS4_10UnderscoreESV_SV_EEEEENS4_13SM90_TMA_LOADENS4_14ComposedLayoutINS4_7SwizzleILi2ELi5ELi2EEENS4_18smem_ptr_flag_bitsILi32EEENSR_INS5_IJSF_NSA_ILi4EEEEEENS5_IJSB_SF_EEEEEEEvNS4_8identityESY_S18_vS19_EENS_8epilogue10collective18CollectiveEpilogueINS1B_23Sm100TmaWarpSpecializedILi4ELi2ELi16ELb1ELb0EEEJSG_NS5_IJNSR_ISE_SB_EENSR_INSA_ILi16EEESB_EEEEESH_NS5_IJlSB_lEEESH_S1K_NS1B_6fusion15FusionCallbacksIS1F_NS1L_17LinearCombinationISH_fSH_fLNS_15FloatRoundStyleE2EEESG_S1J_JEEENS4_5SM1004TMEM4LOAD26SM100_TMEM_LOAD_32dp32b16xESY_NSZ_INS10_ILi2ELi4ELi3EEES13_NSR_INS5_IJNSA_ILi8EEES1H_EEENS5_IJS1H_SB_EEEEEEENS4_39AutoVectorizingCopyWithAssumedAlignmentILi128EEENS4_14SM90_TMA_STOREES20_S22_S22_EEEvvEEEEvNT_6ParamsE --------------------------
	.section	.nv.info._ZN7cutlass13device_kernelINS_4gemm6kernel13GemmUniversalIN4cute5tupleIJiiiiEEENS1_10collective13CollectiveMmaINS1_35MainloopSm100TmaUmmaWarpSpecializedILi6ELi2ELi4ENS5_IJNS4_1CILi1EEESB_SB_EEEEENS5_IJNSA_ILi128EEESE_NSA_ILi32EEEEEENS_10tfloat32_tENS5_IJSB_llEEESH_SI_NS4_8TiledMMAINS4_8MMA_AtomIJNS4_17SM100_MMA_TF32_SSISH_SH_fLi128ELi128ELNS4_4UMMA5MajorE1ELSN_1ELNSM_7ScaleInE0ELSO_0EEEEEENS4_6LayoutISC_NS5_IJNSA_ILi0EEESS_SS_EEEEENS5_IJNS4_10UnderscoreESV_SV_EEEEENS4_13SM90_TMA_LOADENS4_14ComposedLayoutINS4_7SwizzleILi2ELi5ELi2EEENS4_18smem_ptr_flag_bitsILi32EEENSR_INS5_IJSF_NSA_ILi4EEEEEENS5_IJSB_SF_EEEEEEEvNS4_8identityESY_S18_vS19_EENS_8epilogue10collective18CollectiveEpilogueINS1B_23Sm100TmaWarpSpecializedILi4ELi2ELi16ELb1ELb0EEEJSG_NS5_IJNSR_ISE_SB_EENSR_INSA_ILi16EEESB_EEEEESH_NS5_IJlSB_lEEESH_S1K_NS1B_6fusion15FusionCallbacksIS1F_NS1L_17LinearCombinationISH_fSH_fLNS_15FloatRoundStyleE2EEESG_S1J_JEEENS4_5SM1004TMEM4LOAD26SM100_TMEM_LOAD_32dp32b16xESY_NSZ_INS10_ILi2ELi4ELi3EEES13_NSR_INS5_IJNSA_ILi8EEES1H_EEENS5_IJS1H_SB_EEEEEEENS4_39AutoVectorizingCopyWithAssumedAlignmentILi128EEENS4_14SM90_TMA_STOREES20_S22_S22_EEEvvEEEEvNT_6ParamsE,"",@"SHT_CUDA_INFO"
	.sectionflags	@""
	.align	4


	//----- nvinfo : EIATTR_CUDA_API_VERSION
	.align		4
        /*0000*/ 	.byte	0x04, 0x37
        /*0002*/ 	.short	(.L_31 - .L_30)
.L_30:
        /*0004*/ 	.word	0x00000082


	//----- nvinfo : EIATTR_KPARAM_INFO
	.align		4
.L_31:
        /*0008*/ 	.byte	0x04, 0x17
        /*000a*/ 	.short	(.L_33 - .L_32)
.L_32:
        /*000c*/ 	.word	0x00000000
        /*0010*/ 	.short	0x0000
        /*0012*/ 	.short	0x0000
        /*0014*/ 	.byte	0x00, 0xf0, 0x01, 0x20


	//----- nvinfo : EIATTR_AT_ENTRY_FRAGMENTS
	.align		4
.L_33:
        /*0018*/ 	.byte	0x04, 0x4f
        /*001a*/ 	.short	(.L_35 - .L_34)


	//   ....[0]....
.L_34:
        /*001c*/ 	.word	0x00000006


	//----- nvinfo : EIATTR_RESERVED_SMEM_USED
	.align		4
.L_35:
        /*0020*/ 	.byte	0x01, 0x41
	.zero		2


	//----- nvinfo : EIATTR_SPARSE_MMA_MASK
	.align		4
        /*0024*/ 	.byte	0x03, 0x50
        /*0026*/ 	.short	0x0000


	//----- nvinfo : EIATTR_TCGEN05_1CTA_USED
	.align		4
        /*0028*/ 	.byte	0x01, 0x51
	.zero		2


	//----- nvinfo : EIATTR_MAXREG_COUNT
	.align		4
        /*002c*/ 	.byte	0x03, 0x1b
        /*002e*/ 	.short	0x00ff


	//----- nvinfo : EIATTR_NUM_BARRIERS
	.align		4
        /*0030*/ 	.byte	0x02, 0x4c
        /*0032*/ 	.byte	0x07
	.zero		1


	//----- nvinfo : EIATTR_EXTERNS
	.align		4
        /*0034*/ 	.byte	0x04, 0x0f
        /*0036*/ 	.short	(.L_37 - .L_36)


	//   ....[0]....
	.align		4
.L_36:
        /*0038*/ 	.word	index@(__assertfail)


	//----- nvinfo : EIATTR_MERCURY_ISA_VERSION
	.align		4
.L_37:
        /*003c*/ 	.byte	0x03, 0x5f
        /*003e*/ 	.short	0x0101


	//----- nvinfo : EIATTR_INT_WARP_WIDE_INSTR_OFFSETS
	.align		4
        /*0040*/ 	.byte	0x04, 0x31
        /*0042*/ 	.short	(.L_39 - .L_38)


	//   ....[0]....
.L_38:
        /*0044*/ 	.word	0x000023f0


	//   ....[1]....
        /*0048*/ 	.word	0x00003f70


	//   ....[2]....
        /*004c*/ 	.word	0x00003f90


	//   ....[3]....
        /*0050*/ 	.word	0x00003fc0


	//   ....[4]....
        /*0054*/ 	.word	0x00004900


	//   ....[5]....
        /*0058*/ 	.word	0x00004970


	//   ....[6]....
        /*005c*/ 	.word	0x00004a60


	//   ....[7]....
        /*0060*/ 	.word	0x00004ae0


	//   ....[8]....
        /*0064*/ 	.word	0x00004be0


	//   ....[9]....
        /*0068*/ 	.word	0x00004c60


	//   ....[10]....
        /*006c*/ 	.word	0x00004d60


	//   ....[11]....
        /*0070*/ 	.word	0x00004df0


	//   ....[12]....
        /*0074*/ 	.word	0x00004ef0


	//   ....[13]....
        /*0078*/ 	.word	0x00004fd0


	//   ....[14]....
        /*007c*/ 	.word	0x00005070


	//   ....[15]....
        /*0080*/ 	.word	0x00005160


	//   ....[16]....
        /*0084*/ 	.word	0x00005200


	//   ....[17]....
        /*0088*/ 	.word	0x00005310


	//   ....[18]....
        /*008c*/ 	.word	0x00005470


	//   ....[19]....
        /*0090*/ 	.word	0x000055b0


	//----- nvinfo : EIATTR_COOP_GROUP_MASK_REGIDS
	.align		4
.L_39:
        /*0094*/ 	.byte	0x04, 0x29
        /*0096*/ 	.short	(.L_41 - .L_40)


	//   ....[0]....
.L_40:
        /*0098*/ 	.word	0xffffffff


	//   ....[1]....
        /*009c*/ 	.word	0xffffffff


	//   ....[2]....
        /*00a0*/ 	.word	0xffffffff


	//   ....[3]....
        /*00a4*/ 	.word	0xffffffff


	//   ....[4]....
        /*00a8*/ 	.word	0xffffffff


	//   ....[5]....
        /*00ac*/ 	.word	0xffffffff


	//   ....[6]....
        /*00b0*/ 	.word	0xffffffff


	//   ....[7]....
        /*00b4*/ 	.word	0xffffffff


	//   ....[8]....
        /*00b8*/ 	.word	0xffffffff


	//   ....[9]....
        /*00bc*/ 	.word	0xffffffff


	//   ....[10]....
        /*00c0*/ 	.word	0xffffffff


	//   ....[11]....
        /*00c4*/ 	.word	0xffffffff


	//   ....[12]....
        /*00c8*/ 	.word	0xffffffff


	//----- nvinfo : EIATTR_COOP_GROUP_INSTR_OFFSETS
	.align		4
.L_41:
        /*00cc*/ 	.byte	0x04, 0x28
        /*00ce*/ 	.short	(.L_43 - .L_42)


	//   ....[0]....
.L_42:
        /*00d0*/ 	.word	0x00000090


	//   ....[1]....
        /*00d4*/ 	.word	0x000004d0


	//   ....[2]....
        /*00d8*/ 	.word	0x00000680


	//   ....[3]....
        /*00dc*/ 	.word	0x00000820


	//   ....[4]....
        /*00e0*/ 	.word	0x00000920


	//   ....[5]....
        /*00e4*/ 	.word	0x00000a90


	//   ....[6]....
        /*00e8*/ 	.word	0x00000c30


	//   ....[7]....
        /*00ec*/ 	.word	0x000022c0


	//   ....[8]....
        /*00f0*/ 	.word	0x000031e0


	//   ....[9]....
        /*00f4*/ 	.word	0x000033f0


	//   ....[10]....
        /*00f8*/ 	.word	0x00003420


	//   ....[11]....
        /*00fc*/ 	.word	0x00003e50


	//   ....[12]....
        /*0100*/ 	.word	0x00004080


	//----- nvinfo : EIATTR_VRC_CTA_INIT_COUNT
	.align		4
.L_43:
        /*0104*/ 	.byte	0x02, 0x4a
        /*0106*/ 	.byte	0x80
	.zero		1


	//----- nvinfo : EIATTR_SYSCALL_OFFSETS
	.align		4
        /*0108*/ 	.byte	0x04, 0x46
        /*010a*/ 	.short	(.L_45 - .L_44)


	//   ....[0]....
.L_44:
        /*010c*/ 	.word	0x00006040


	//   ....[1]....
        /*0110*/ 	.word	0x00006130


	//   ....[2]....
        /*0114*/ 	.word	0x000068b0


	//   ....[3]....
        /*0118*/ 	.word	0x00007230


	//   ....[4]....
        /*011c*/ 	.word	0x00007b80


	//   ....[5]....
        /*0120*/ 	.word	0x00008520


	//   ....[6]....
        /*0124*/ 	.word	0x00008ec0


	//   ....[7]....
        /*0128*/ 	.word	0x00009890


	//   ....[8]....
        /*012c*/ 	.word	0x0000a230


	//   ....[9]....
        /*0130*/ 	.word	0x0000ab80


	//----- nvinfo : EIATTR_MBARRIER_INSTR_OFFSETS
	.align		4
.L_45:
        /*0134*/ 	.byte	0x04, 0x39
        /*0136*/ 	.short	(.L_47 - .L_46)


	//   ....[0]....
.L_46:
        /*0138*/ 	.word	0x000005b0
        /*013c*/ 	.word	0x000000ff
        /*0140*/ 	.word	0x00000000
        /*0144*/ 	.short	0x0100
        /*0146*/ 	.byte	0x05
	.zero		1


	//   ....[1]....
        /*0148*/ 	.word	0x000005c0
        /*014c*/ 	.word	0x000000ff
        /*0150*/ 	.word	0x00000030
        /*0154*/ 	.short	0x0100
        /*0156*/ 	.byte	0x05
	.zero		1


	//   ....[2]....
        /*0158*/ 	.word	0x000005d0
        /*015c*/ 	.word	0x000000ff
        /*0160*/ 	.word	0x00000008
        /*0164*/ 	.short	0x0100
        /*0166*/ 	.byte	0x05
	.zero		1


	//   ....[3]....
        /*0168*/ 	.word	0x000005e0
        /*016c*/ 	.word	0x000000ff
        /*0170*/ 	.word	0x00000038
        /*0174*/ 	.short	0x0100
        /*0176*/ 	.byte	0x05
	.zero		1


	//   ....[4]....
        /*0178*/ 	.word	0x000005f0
        /*017c*/ 	.word	0x000000ff
        /*0180*/ 	.word	0x00000010
        /*0184*/ 	.short	0x0100
        /*0186*/ 	.byte	0x05
	.zero		1


	//   ....[5]....
        /*0188*/ 	.word	0x00000600
        /*018c*/ 	.word	0x000000ff
        /*0190*/ 	.word	0x00000040
        /*0194*/ 	.short	0x0100
        /*0196*/ 	.byte	0x05
	.zero		1


	//   ....[6]....
        /*0198*/ 	.word	0x00000610
        /*019c*/ 	.word	0x000000ff
        /*01a0*/ 	.word	0x00000018
        /*01a4*/ 	.short	0x0100
        /*01a6*/ 	.byte	0x05
	.zero		1


	//   ....[7]....
        /*01a8*/ 	.word	0x00000620
        /*01ac*/ 	.word	0x000000ff
        /*01b0*/ 	.word	0x00000048
        /*01b4*/ 	.short	0x0100
        /*01b6*/ 	.byte	0x05
	.zero		1


	//   ....[8]....
        /*01b8*/ 	.word	0x00000630
        /*01bc*/ 	.word	0x000000ff
        /*01c0*/ 	.word	0x00000020
        /*01c4*/ 	.short	0x0100
        /*01c6*/ 	.byte	0x05
	.zero		1


	//   ....[9]....
        /*01c8*/ 	.word	0x00000640
        /*01cc*/ 	.word	0x000000ff
        /*01d0*/ 	.word	0x00000050
        /*01d4*/ 	.short	0x0100
        /*01d6*/ 	.byte	0x05
	.zero		1


	//   ....[10]....
        /*01d8*/ 	.word	0x00000650
        /*01dc*/ 	.word	0x000000ff
        /*01e0*/ 	.word	0x00000028
        /*01e4*/ 	.short	0x0100
        /*01e6*/ 	.byte	0x05
	.zero		1


	//   ....[11]....
        /*01e8*/ 	.word	0x00000660
        /*01ec*/ 	.word	0x000000ff
        /*01f0*/ 	.word	0x00000058
        /*01f4*/ 	.short	0x0100
        /*01f6*/ 	.byte	0x05
	.zero		1


	//   ....[12]....
        /*01f8*/ 	.word	0x00000790
        /*01fc*/ 	.word	0x000000ff
        /*0200*/ 	.word	0x00000060
        /*0204*/ 	.short	0x0100
        /*0206*/ 	.byte	0x07
	.zero		1


	//   ....[13]....
        /*0208*/ 	.word	0x000007a0
        /*020c*/ 	.word	0x000000ff
        /*0210*/ 	.word	0x00000080
        /*0214*/ 	.short	0x0100
        /*0216*/ 	.byte	0x07
	.zero		1


	//   ....[14]....
        /*0218*/ 	.word	0x000007b0
        /*021c*/ 	.word	0x000000ff
        /*0220*/ 	.word	0x00000068
        /*0224*/ 	.short	0x0100
        /*0226*/ 	.byte	0x07
	.zero		1


	//   ....[15]....
        /*0228*/ 	.word	0x000007c0
        /*022c*/ 	.word	0x000000ff
        /*0230*/ 	.word	0x00000088
        /*0234*/ 	.short	0x0100
        /*0236*/ 	.byte	0x07
	.zero		1


	//   ....[16]....
        /*0238*/ 	.word	0x000007d0
        /*023c*/ 	.word	0x000000ff
        /*0240*/ 	.word	0x00000070
        /*0244*/ 	.short	0x0100
        /*0246*/ 	.byte	0x07
	.zero		1


	//   ....[17]....
        /*0248*/ 	.word	0x000007e0
        /*024c*/ 	.word	0x000000ff
        /*0250*/ 	.word	0x00000090
        /*0254*/ 	.short	0x0100
        /*0256*/ 	.byte	0x07
	.zero		1


	//   ....[18]....
        /*0258*/ 	.word	0x000007f0
        /*025c*/ 	.word	0x000000ff
        /*0260*/ 	.word	0x00000078
        /*0264*/ 	.short	0x0100
        /*0266*/ 	.byte	0x07
	.zero		1


	//   ....[19]....
        /*0268*/ 	.word	0x00000800
        /*026c*/ 	.word	0x000000ff
        /*0270*/ 	.word	0x00000098
        /*0274*/ 	.short	0x0100
        /*0276*/ 	.byte	0x07
	.zero		1


	//   ....[20]....
        /*0278*/ 	.word	0x000008f0
        /*027c*/ 	.word	0x000000ff
        /*0280*/ 	.word	0x000000a0
        /*0284*/ 	.short	0x0100
        /*0286*/ 	.byte	0x05
	.zero		1


	//   ....[21]....
        /*0288*/ 	.word	0x00000900
        /*028c*/ 	.word	0x000000ff
        /*0290*/ 	.word	0x000000a8
        /*0294*/ 	.short	0x0100
        /*0296*/ 	.byte	0x05
	.zero		1


	//   ....[22]....
        /*0298*/ 	.word	0x00000a40
        /*029c*/ 	.word	0x000000ff
        /*02a0*/ 	.word	0x000000b0
        /*02a4*/ 	.short	0x0100
        /*02a6*/ 	.byte	0x05
	.zero		1


	//   ....[23]....
        /*02a8*/ 	.word	0x00000a50
        /*02ac*/ 	.word	0x000000ff
        /*02b0*/ 	.word	0x000000c0
        /*02b4*/ 	.short	0x0100
        /*02b6*/ 	.byte	0x05
	.zero		1


	//   ....[24]....
        /*02b8*/ 	.word	0x00000a60
        /*02bc*/ 	.word	0x000000ff
        /*02c0*/ 	.word	0x000000b8
        /*02c4*/ 	.short	0x0100
        /*02c6*/ 	.byte	0x05
	.zero		1


	//   ....[25]....
        /*02c8*/ 	.word	0x00000a70
        /*02cc*/ 	.word	0x000000ff
        /*02d0*/ 	.word	0x000000c8
        /*02d4*/ 	.short	0x0100
        /*02d6*/ 	.byte	0x05
	.zero		1


	//   ....[26]....
        /*02d8*/ 	.word	0x00000ba0
        /*02dc*/ 	.word	0x000000ff
        /*02e0*/ 	.word	0x000000d0
        /*02e4*/ 	.short	0x0100
        /*02e6*/ 	.byte	0x07
	.zero		1


	//   ....[27]....
        /*02e8*/ 	.word	0x00000bb0
        /*02ec*/ 	.word	0x000000ff
        /*02f0*/ 	.word	0x000000f0
        /*02f4*/ 	.short	0x0100
        /*02f6*/ 	.byte	0x07
	.zero		1


	//   ....[28]....
        /*02f8*/ 	.word	0x00000bc0
        /*02fc*/ 	.word	0x000000ff
        /*0300*/ 	.word	0x000000d8
        /*0304*/ 	.short	0x0100
        /*0306*/ 	.byte	0x07
	.zero		1


	//   ....[29]....
        /*0308*/ 	.word	0x00000bd0
        /*030c*/ 	.word	0x000000ff
        /*0310*/ 	.word	0x000000f8
        /*0314*/ 	.short	0x0100
        /*0316*/ 	.byte	0x07
	.zero		1


	//   ....[30]....
        /*0318*/ 	.word	0x00000be0
        /*031c*/ 	.word	0x000000ff
        /*0320*/ 	.word	0x000000e0
        /*0324*/ 	.short	0x0100
        /*0326*/ 	.byte	0x07
	.zero		1


	//   ....[31]....
        /*0328*/ 	.word	0x00000bf0
        /*032c*/ 	.word	0x000000ff
        /*0330*/ 	.word	0x00000100
        /*0334*/ 	.short	0x0100
        /*0336*/ 	.byte	0x07
	.zero		1


	//   ....[32]....
        /*0338*/ 	.word	0x00000c00
        /*033c*/ 	.word	0x000000ff
        /*0340*/ 	.word	0x000000e8
        /*0344*/ 	.short	0x0100
        /*0346*/ 	.byte	0x07
	.zero		1


	//   ....[33]....
        /*0348*/ 	.word	0x00000c10
        /*034c*/ 	.word	0x000000ff
        /*0350*/ 	.word	0x00000108
        /*0354*/ 	.short	0x0100
        /*0356*/ 	.byte	0x07
	.zero		1


	//   ....[34]....
        /*0358*/ 	.word	0x00000d00
        /*035c*/ 	.word	0x000000ff
        /*0360*/ 	.word	0x00000110
        /*0364*/ 	.short	0x0100
        /*0366*/ 	.byte	0x05
	.zero		1


	//   ....[35]....
        /*0368*/ 	.word	0x00000d10
        /*036c*/ 	.word	0x000000ff
        /*0370*/ 	.word	0x00000120
        /*0374*/ 	.short	0x0100
        /*0376*/ 	.byte	0x05
	.zero		1


	//   ....[36]....
        /*0378*/ 	.word	0x00000d20
        /*037c*/ 	.word	0x000000ff
        /*0380*/ 	.word	0x00000118
        /*0384*/ 	.short	0x0100
        /*0386*/ 	.byte	0x05
	.zero		1


	//   ....[37]....
        /*0388*/ 	.word	0x00000d30
        /*038c*/ 	.word	0x000000ff
        /*0390*/ 	.word	0x00000128
        /*0394*/ 	.short	0x0100
        /*0396*/ 	.byte	0x05
	.zero		1


	//   ....[38]....
        /*0398*/ 	.word	0x00001620
        /*039c*/ 	.word	0x00000003
        /*03a0*/ 	.word	0x00000120
        /*03a4*/ 	.short	0x010a
        /*03a6*/ 	.byte	0xff
	.zero		1


	//   ....[39]....
        /*03a8*/ 	.word	0x00001650
        /*03ac*/ 	.word	0x00000003
        /*03b0*/ 	.word	0x00000110
        /*03b4*/ 	.short	0x0101
        /*03b6*/ 	.byte	0xff
	.zero		1


	//   ....[40]....
        /*03b8*/ 	.word	0x00001710
        /*03bc*/ 	.word	0x000000ff
        /*03c0*/ 	.word	0x00000030
        /*03c4*/ 	.short	0x010a
        /*03c6*/ 	.byte	0x08
	.zero		1


	//   ....[41]....
        /*03c8*/ 	.word	0x00001860
        /*03cc*/ 	.word	0x000000ff
        /*03d0*/ 	.word	0x00000030
        /*03d4*/ 	.short	0x010a
        /*03d6*/ 	.byte	0x06
	.zero		1


	//   ....[42]....
        /*03d8*/ 	.word	0x00001970
        /*03dc*/ 	.word	0x000000ff
        /*03e0*/ 	.word	0x00000030
        /*03e4*/ 	.short	0x010a
        /*03e6*/ 	.byte	0x08
	.zero		1


	//   ....[43]....
        /*03e8*/ 	.word	0x00001d20
        /*03ec*/ 	.word	0x000000ff
        /*03f0*/ 	.word	0x000000a8
        /*03f4*/ 	.short	0x0101
        /*03f6*/ 	.byte	0x04
	.zero		1


	//   ....[44]....
        /*03f8*/ 	.word	0x00001d40
        /*03fc*/ 	.word	0x000000ff
        /*0400*/ 	.word	0x00000030
        /*0404*/ 	.short	0x010a
        /*0406*/ 	.byte	0x08
	.zero		1


	//   ....[45]....
        /*0408*/ 	.word	0x00001e30
        /*040c*/ 	.word	0x000000ff
        /*0410*/ 	.word	0x00000030
        /*0414*/ 	.short	0x010a
        /*0416*/ 	.byte	0x41
	.zero		1


	//   ....[46]....
        /*0418*/ 	.word	0x00001f30
        /*041c*/ 	.word	0x000000ff
        /*0420*/ 	.word	0x00000030
        /*0424*/ 	.short	0x010a
        /*0426*/ 	.byte	0x08
	.zero		1


	//   ....[47]....
        /*0428*/ 	.word	0x000022f0
        /*042c*/ 	.word	0x00000002
        /*0430*/ 	.word	0x000000b0
        /*0434*/ 	.short	0x010a
        /*0436*/ 	.byte	0xff
	.zero		1


	//   ....[48]....
        /*0438*/ 	.word	0x000023c0
        /*043c*/ 	.word	0x00000002
        /*0440*/ 	.word	0x00000000
        /*0444*/ 	.short	0x0101
        /*0446*/ 	.byte	0xff
	.zero		1


	//   ....[49]....
        /*0448*/ 	.word	0x00002930
        /*044c*/ 	.word	0x000000ff
        /*0450*/ 	.word	0x00000000
        /*0454*/ 	.short	0x010a
        /*0456*/ 	.byte	0x05
	.zero		1


	//   ....[50]....
        /*0458*/ 	.word	0x000029c0
        /*045c*/ 	.word	0x000000ff
        /*0460*/ 	.word	0x00000000
        /*0464*/ 	.short	0x010a
        /*0466*/ 	.byte	0x05
	.zero		1


	//   ....[51]....
        /*0468*/ 	.word	0x00002a50
        /*046c*/ 	.word	0x000000ff
        /*0470*/ 	.word	0x00000000
        /*0474*/ 	.short	0x010a
        /*0476*/ 	.byte	0x05
	.zero		1


	//   ....[52]....
        /*0478*/ 	.word	0x00002ae0
        /*047c*/ 	.word	0x000000ff
        /*0480*/ 	.word	0x00000000
        /*0484*/ 	.short	0x010a
        /*0486*/ 	.byte	0x05
	.zero		1


	//   ....[53]....
        /*0488*/ 	.word	0x00002b70
        /*048c*/ 	.word	0x000000ff
        /*0490*/ 	.word	0x00000000
        /*0494*/ 	.short	0x010a
        /*0496*/ 	.byte	0x05
	.zero		1


	//   ....[54]....
        /*0498*/ 	.word	0x00002c10
        /*049c*/ 	.word	0x00000000
        /*04a0*/ 	.word	0x00000000
        /*04a4*/ 	.short	0x010a
        /*04a6*/ 	.byte	0xff
	.zero		1


	//   ....[55]....
        /*04a8*/ 	.word	0x00002d30
        /*04ac*/ 	.word	0x00000000
        /*04b0*/ 	.word	0x00000110
        /*04b4*/ 	.short	0x010a
        /*04b6*/ 	.byte	0xff
	.zero		1


	//   ....[56]....
        /*04b8*/ 	.word	0x00002d90
        /*04bc*/ 	.word	0x00000004
        /*04c0*/ 	.word	0x00000000
        /*04c4*/ 	.short	0x0101
        /*04c6*/ 	.byte	0xff
	.zero		1


	//   ....[57]....
        /*04c8*/ 	.word	0x00002db0
        /*04cc*/ 	.word	0x000000ff
        /*04d0*/ 	.word	0x000000c0
        /*04d4*/ 	.short	0x010a
        /*04d6*/ 	.byte	0x05
	.zero		1


	//   ....[58]....
        /*04d8*/ 	.word	0x00002ed0
        /*04dc*/ 	.word	0x00000000
        /*04e0*/ 	.word	0x000000b0
        /*04e4*/ 	.short	0x010a
        /*04e6*/ 	.byte	0xff
	.zero		1


	//   ....[59]....
        /*04e8*/ 	.word	0x00002fe0
        /*04ec*/ 	.word	0x00000000
        /*04f0*/ 	.word	0x00000000
        /*04f4*/ 	.short	0x0101
        /*04f6*/ 	.byte	0xff
	.zero		1


	//   ....[60]....
        /*04f8*/ 	.word	0x00003070
        /*04fc*/ 	.word	0x000000ff
        /*0500*/ 	.word	0x000000c0
        /*0504*/ 	.short	0x0106
        /*0506*/ 	.byte	0x05
	.zero		1


	//   ....[61]....
        /*0508*/ 	.word	0x00003090
        /*050c*/ 	.word	0x000000ff
        /*0510*/ 	.word	0x000000c0
        /*0514*/ 	.short	0x010a
        /*0516*/ 	.byte	0x05
	.zero		1


	//   ....[62]....
        /*0518*/ 	.word	0x00003120
        /*051c*/ 	.word	0x000000ff
        /*0520*/ 	.word	0x000000c0
        /*0524*/ 	.short	0x0106
        /*0526*/ 	.byte	0x04
	.zero		1


	//   ....[63]....
        /*0528*/ 	.word	0x00003160
        /*052c*/ 	.word	0x00000000
        /*0530*/ 	.word	0x000000c0
        /*0534*/ 	.short	0x010a
        /*0536*/ 	.byte	0xff
	.zero		1


	//   ....[64]....
        /*0538*/ 	.word	0x000036a0
        /*053c*/ 	.word	0x00000000
        /*0540*/ 	.word	0x000000b0
        /*0544*/ 	.short	0x010a
        /*0546*/ 	.byte	0xff
	.zero		1


	//   ....[65]....
        /*0548*/ 	.word	0x000037b0
        /*054c*/ 	.word	0x00000003
        /*0550*/ 	.word	0x00000000
        /*0554*/ 	.short	0x0101
        /*0556*/ 	.byte	0xff
	.zero		1


	//   ....[66]....
        /*0558*/ 	.word	0x000037c0
        /*055c*/ 	.word	0x000000ff
        /*0560*/ 	.word	0x00000000
        /*0564*/ 	.short	0x010a
        /*0566*/ 	.byte	0x06
	.zero		1


	//   ....[67]....
        /*0568*/ 	.word	0x000037e0
        /*056c*/ 	.word	0x000000ff
        /*0570*/ 	.word	0x000000f0
        /*0574*/ 	.short	0x010a
        /*0576*/ 	.byte	0x07
	.zero		1


	//   ....[68]....
        /*0578*/ 	.word	0x000038b0
        /*057c*/ 	.word	0x000000ff
        /*0580*/ 	.word	0x00000000
        /*0584*/ 	.short	0x010a
        /*0586*/ 	.byte	0x06
	.zero		1


	//   ....[69]....
        /*0588*/ 	.word	0x000039e0
        /*058c*/ 	.word	0x000000ff
        /*0590*/ 	.word	0x00000000
        /*0594*/ 	.short	0x010a
        /*0596*/ 	.byte	0x1a
	.zero		1


	//   ....[70]....
        /*0598*/ 	.word	0x00003c80
        /*059c*/ 	.word	0x000000ff
        /*05a0*/ 	.word	0x00000000
        /*05a4*/ 	.short	0x010a
        /*05a6*/ 	.byte	0x06
	.zero		1


	//   ....[71]....
        /*05a8*/ 	.word	0x00003d10
        /*05ac*/ 	.word	0x000000ff
        /*05b0*/ 	.word	0x00000000
        /*05b4*/ 	.short	0x010a
        /*05b6*/ 	.byte	0x06
	.zero		1


	//   ....[72]....
        /*05b8*/ 	.word	0x00003da0
        /*05bc*/ 	.word	0x000000ff
        /*05c0*/ 	.word	0x00000000
        /*05c4*/ 	.short	0x010a
        /*05c6*/ 	.byte	0x06
	.zero		1


	//   ....[73]....
        /*05c8*/ 	.word	0x00003e30
        /*05cc*/ 	.word	0x000000ff
        /*05d0*/ 	.word	0x00000000
        /*05d4*/ 	.short	0x010a
        /*05d6*/ 	.byte	0x07
	.zero		1


	//   ....[74]....
        /*05d8*/ 	.word	0x00004290
        /*05dc*/ 	.word	0x00000000
        /*05e0*/ 	.word	0x000000b0
        /*05e4*/ 	.short	0x010a
        /*05e6*/ 	.byte	0xff
	.zero		1


	//   ....[75]....
        /*05e8*/ 	.word	0x00004350
        /*05ec*/ 	.word	0x00000000
        /*05f0*/ 	.word	0x00000000
        /*05f4*/ 	.short	0x0101
        /*05f6*/ 	.byte	0xff
	.zero		1


	//   ....[76]....
        /*05f8*/ 	.word	0x00004670
        /*05fc*/ 	.word	0x000000ff
        /*0600*/ 	.word	0x000000a8
        /*0604*/ 	.short	0x010a
        /*0606*/ 	.byte	0x07
	.zero		1


	//   ....[77]....
        /*0608*/ 	.word	0x00004880
        /*060c*/ 	.word	0x000000ff
        /*0610*/ 	.word	0x00000080
        /*0614*/ 	.short	0x010a
        /*0616*/ 	.byte	0x07
	.zero		1


	//   ....[78]....
        /*0618*/ 	.word	0x00004a00
        /*061c*/ 	.word	0x000000ff
        /*0620*/ 	.word	0x00000060
        /*0624*/ 	.short	0x010b
        /*0626*/ 	.byte	0x07
	.zero		1


	//   ....[79]....
        /*0628*/ 	.word	0x00004a10
        /*062c*/ 	.word	0x000000ff
        /*0630*/ 	.word	0x00000000
        /*0634*/ 	.short	0x0101
        /*0636*/ 	.byte	0x15
	.zero		1


	//   ....[80]....
        /*0638*/ 	.word	0x00004a30
        /*063c*/ 	.word	0x000000ff
        /*0640*/ 	.word	0x00000088
        /*0644*/ 	.short	0x010a
        /*0646*/ 	.byte	0x07
	.zero		1


	//   ....[81]....
        /*0648*/ 	.word	0x00004b80
        /*064c*/ 	.word	0x000000ff
        /*0650*/ 	.word	0x00000068
        /*0654*/ 	.short	0x010b
        /*0656*/ 	.byte	0x07
	.zero		1


	//   ....[82]....
        /*0658*/ 	.word	0x00004b90
        /*065c*/ 	.word	0x000000ff
        /*0660*/ 	.word	0x00000000
        /*0664*/ 	.short	0x0101
        /*0666*/ 	.byte	0x0f
	.zero		1


	//   ....[83]....
        /*0668*/ 	.word	0x00004bb0
        /*066c*/ 	.word	0x000000ff
        /*0670*/ 	.word	0x00000090
        /*0674*/ 	.short	0x010a
        /*0676*/ 	.byte	0x07
	.zero		1


	//   ....[84]....
        /*0678*/ 	.word	0x00004d00
        /*067c*/ 	.word	0x000000ff
        /*0680*/ 	.word	0x00000070
        /*0684*/ 	.short	0x010b
        /*0686*/ 	.byte	0x07
	.zero		1


	//   ....[85]....
        /*0688*/ 	.word	0x00004d10
        /*068c*/ 	.word	0x000000ff
        /*0690*/ 	.word	0x00000000
        /*0694*/ 	.short	0x0101
        /*0696*/ 	.byte	0x0e
	.zero		1


	//   ....[86]....
        /*0698*/ 	.word	0x00004d30
        /*069c*/ 	.word	0x000000ff
        /*06a0*/ 	.word	0x00000098
        /*06a4*/ 	.short	0x010a
        /*06a6*/ 	.byte	0x07
	.zero		1


	//   ....[87]....
        /*06a8*/ 	.word	0x00004e90
        /*06ac*/ 	.word	0x000000ff
        /*06b0*/ 	.word	0x00000078
        /*06b4*/ 	.short	0x010b
        /*06b6*/ 	.byte	0x07
	.zero		1


	//   ....[88]....
        /*06b8*/ 	.word	0x00004ea0
        /*06bc*/ 	.word	0x000000ff
        /*06c0*/ 	.word	0x00000000
        /*06c4*/ 	.short	0x0101
        /*06c6*/ 	.byte	0x0d
	.zero		1


	//   ....[89]....
        /*06c8*/ 	.word	0x00004ec0
        /*06cc*/ 	.word	0x000000ff
        /*06d0*/ 	.word	0x00000080
        /*06d4*/ 	.short	0x010a
        /*06d6*/ 	.byte	0x07
	.zero		1


	//   ....[90]....
        /*06d8*/ 	.word	0x00005010
        /*06dc*/ 	.word	0x000000ff
        /*06e0*/ 	.word	0x00000060
        /*06e4*/ 	.short	0x010b
        /*06e6*/ 	.byte	0x07
	.zero		1


	//   ....[91]....
        /*06e8*/ 	.word	0x00005020
        /*06ec*/ 	.word	0x000000ff
        /*06f0*/ 	.word	0x00000000
        /*06f4*/ 	.short	0x0101
        /*06f6*/ 	.byte	0x15
	.zero		1


	//   ....[92]....
        /*06f8*/ 	.word	0x00005040
        /*06fc*/ 	.word	0x000000ff
        /*0700*/ 	.word	0x00000088
        /*0704*/ 	.short	0x010a
        /*0706*/ 	.byte	0x07
	.zero		1


	//   ....[93]....
        /*0708*/ 	.word	0x000051a0
        /*070c*/ 	.word	0x000000ff
        /*0710*/ 	.word	0x00000068
        /*0714*/ 	.short	0x010b
        /*0716*/ 	.byte	0x07
	.zero		1


	//   ....[94]....
        /*0718*/ 	.word	0x000051b0
        /*071c*/ 	.word	0x000000ff
        /*0720*/ 	.word	0x00000000
        /*0724*/ 	.short	0x0101
        /*0726*/ 	.byte	0x0f
	.zero		1


	//   ....[95]....
        /*0728*/ 	.word	0x000051c0
        /*072c*/ 	.word	0x000000ff
        /*0730*/ 	.word	0x00000090
        /*0734*/ 	.short	0x010a
        /*0736*/ 	.byte	0x07
	.zero		1


	//   ....[96]....
        /*0738*/ 	.word	0x00005360
        /*073c*/ 	.word	0x000000ff
        /*0740*/ 	.word	0x00000070
        /*0744*/ 	.short	0x010b
        /*0746*/ 	.byte	0x07
	.zero		1


	//   ....[97]....
        /*0748*/ 	.word	0x000053d0
        /*074c*/ 	.word	0x000000ff
        /*0750*/ 	.word	0x00000000
        /*0754*/ 	.short	0x0101
        /*0756*/ 	.byte	0x0e
	.zero		1


	//   ....[98]....
        /*0758*/ 	.word	0x00005400
        /*075c*/ 	.word	0x000000ff
        /*0760*/ 	.word	0x00000098
        /*0764*/ 	.short	0x010a
        /*0766*/ 	.byte	0x07
	.zero		1


	//   ....[99]....
        /*0768*/ 	.word	0x000055f0
        /*076c*/ 	.word	0x000000ff
        /*0770*/ 	.word	0x00000078
        /*0774*/ 	.short	0x010b
        /*0776*/ 	.byte	0x07
	.zero		1


	//   ....[100]....
        /*0778*/ 	.word	0x00005610
        /*077c*/ 	.word	0x000000ff
        /*0780*/ 	.word	0x00000000
        /*0784*/ 	.short	0x0101
        /*0786*/ 	.byte	0x0d
	.zero		1


	//   ....[101]....
        /*0788*/ 	.word	0x00005660
        /*078c*/ 	.word	0x000000ff
        /*0790*/ 	.word	0x00000080
        /*0794*/ 	.short	0x010a
        /*0796*/ 	.byte	0x07
	.zero		1


	//   ....[102]....
        /*0798*/ 	.word	0x00005680
        /*079c*/ 	.word	0x000000ff
        /*07a0*/ 	.word	0x00000088
        /*07a4*/ 	.short	0x010a
        /*07a6*/ 	.byte	0x07
	.zero		1


	//   ....[103]....
        /*07a8*/ 	.word	0x000056a0
        /*07ac*/ 	.word	0x000000ff
        /*07b0*/ 	.word	0x00000090
        /*07b4*/ 	.short	0x010a
        /*07b6*/ 	.byte	0x07
	.zero		1


	//   ....[104]....
        /*07b8*/ 	.word	0x000056f0
        /*07bc*/ 	.word	0x00000002
        /*07c0*/ 	.word	0x00000098
        /*07c4*/ 	.short	0x010a
        /*07c6*/ 	.byte	0xff
	.zero		1


	//   ....[105]....
        /*07c8*/ 	.word	0x00005a00
        /*07cc*/ 	.word	0x00000000
        /*07d0*/ 	.word	0x000000b0
        /*07d4*/ 	.short	0x010a
        /*07d6*/ 	.byte	0xff
	.zero		1


	//   ....[106]....
        /*07d8*/ 	.word	0x00005b10
        /*07dc*/ 	.word	0x00000000
        /*07e0*/ 	.word	0x00000000
        /*07e4*/ 	.short	0x0101
        /*07e6*/ 	.byte	0xff
	.zero		1


	//   ....[107]....
        /*07e8*/ 	.word	0x00006580
        /*07ec*/ 	.word	0x000000ff
        /*07f0*/ 	.word	0x00000060
        /*07f4*/ 	.short	0x010a
        /*07f6*/ 	.byte	0x24
	.zero		1


	//   ....[108]....
        /*07f8*/ 	.word	0x000065b0
        /*07fc*/ 	.word	0x00000058
        /*0800*/ 	.word	0x000000d0
        /*0804*/ 	.short	0x010a
        /*0806*/ 	.byte	0xff
	.zero		1


	//   ....[109]....
        /*0808*/ 	.word	0x000066a0
        /*080c*/ 	.word	0x000000ff
        /*0810*/ 	.word	0x00000060
        /*0814*/ 	.short	0x010a
        /*0816*/ 	.byte	0x24
	.zero		1


	//   ....[110]....
        /*0818*/ 	.word	0x00006790
        /*081c*/ 	.word	0x00000058
        /*0820*/ 	.word	0x000000d0
        /*0824*/ 	.short	0x010a
        /*0826*/ 	.byte	0xff
	.zero		1


	//   ....[111]....
        /*0828*/ 	.word	0x00006f60
        /*082c*/ 	.word	0x00000000
        /*0830*/ 	.word	0x00000000
        /*0834*/ 	.short	0x0101
        /*0836*/ 	.byte	0xff
	.zero		1


	//   ....[112]....
        /*0838*/ 	.word	0x00006f70
        /*083c*/ 	.word	0x00000003
        /*0840*/ 	.word	0x00000060
        /*0844*/ 	.short	0x010a
        /*0846*/ 	.byte	0xff
	.zero		1


	//   ....[113]....
        /*0848*/ 	.word	0x00007050
        /*084c*/ 	.word	0x00000003
        /*0850*/ 	.word	0x00000060
        /*0854*/ 	.short	0x010a
        /*0856*/ 	.byte	0xff
	.zero		1


	//   ....[114]....
        /*0858*/ 	.word	0x000078b0
        /*085c*/ 	.word	0x0000005b
        /*0860*/ 	.word	0x00000000
        /*0864*/ 	.short	0x0101
        /*0866*/ 	.byte	0xff
	.zero		1


	//   ....[115]....
        /*0868*/ 	.word	0x000078d0
        /*086c*/ 	.word	0x0000005c
        /*0870*/ 	.word	0x00000060
        /*0874*/ 	.short	0x010a
        /*0876*/ 	.byte	0xff
	.zero		1


	//   ....[116]....
        /*0878*/ 	.word	0x000079a0
        /*087c*/ 	.word	0x0000005c
        /*0880*/ 	.word	0x00000060
        /*0884*/ 	.short	0x010a
        /*0886*/ 	.byte	0xff
	.zero		1


	//   ....[117]....
        /*0888*/ 	.word	0x00008200
        /*088c*/ 	.word	0x0000005b
        /*0890*/ 	.word	0x00000000
        /*0894*/ 	.short	0x0101
        /*0896*/ 	.byte	0xff
	.zero		1


	//   ....[118]....
        /*0898*/ 	.word	0x00008220
        /*089c*/ 	.word	0x0000005c
        /*08a0*/ 	.word	0x00000060
        /*08a4*/ 	.short	0x010a
        /*08a6*/ 	.byte	0xff
	.zero		1


	//   ....[119]....
        /*08a8*/ 	.word	0x00008300
        /*08ac*/ 	.word	0x0000005c
        /*08b0*/ 	.word	0x00000060
        /*08b4*/ 	.short	0x010a
        /*08b6*/ 	.byte	0xff
	.zero		1


	//   ....[120]....
        /*08b8*/ 	.word	0x00008ba0
        /*08bc*/ 	.word	0x0000005c
        /*08c0*/ 	.word	0x00000000
        /*08c4*/ 	.short	0x0101
        /*08c6*/ 	.byte	0xff
	.zero		1


	//   ....[121]....
        /*08c8*/ 	.word	0x00008bc0
        /*08cc*/ 	.word	0x0000005d
        /*08d0*/ 	.word	0x00000060
        /*08d4*/ 	.short	0x010a
        /*08d6*/ 	.byte	0xff
	.zero		1


	//   ....[122]....
        /*08d8*/ 	.word	0x00008c90
        /*08dc*/ 	.word	0x0000005d
        /*08e0*/ 	.word	0x00000060
        /*08e4*/ 	.short	0x010a
        /*08e6*/ 	.byte	0xff
	.zero		1


	//   ....[123]....
        /*08e8*/ 	.word	0x00009570
        /*08ec*/ 	.word	0x0000005c
        /*08f0*/ 	.word	0x00000000
        /*08f4*/ 	.short	0x0101
        /*08f6*/ 	.byte	0xff
	.zero		1


	//   ....[124]....
        /*08f8*/ 	.word	0x00009590
        /*08fc*/ 	.word	0x0000005d
        /*0900*/ 	.word	0x00000060
        /*0904*/ 	.short	0x010a
        /*0906*/ 	.byte	0xff
	.zero		1


	//   ....[125]....
        /*0908*/ 	.word	0x00009660
        /*090c*/ 	.word	0x0000005d
        /*0910*/ 	.word	0x00000060
        /*0914*/ 	.short	0x010a
        /*0916*/ 	.byte	0xff
	.zero		1


	//   ....[126]....
        /*0918*/ 	.word	0x00009f10
        /*091c*/ 	.word	0x0000005c
        /*0920*/ 	.word	0x00000000
        /*0924*/ 	.short	0x0101
        /*0926*/ 	.byte	0xff
	.zero		1


	//   ....[127]....
        /*0928*/ 	.word	0x00009f30
        /*092c*/ 	.word	0x0000005d
        /*0930*/ 	.word	0x00000060
        /*0934*/ 	.short	0x010a
        /*0936*/ 	.byte	0xff
	.zero		1


	//   ....[128]....
        /*0938*/ 	.word	0x0000a000
        /*093c*/ 	.word	0x0000005d
        /*0940*/ 	.word	0x00000060
        /*0944*/ 	.short	0x010a
        /*0946*/ 	.byte	0xff
	.zero		1


	//   ....[129]....
        /*0948*/ 	.word	0x0000a8b0
        /*094c*/ 	.word	0x0000005c
        /*0950*/ 	.word	0x00000000
        /*0954*/ 	.short	0x0101
        /*0956*/ 	.byte	0xff
	.zero		1


	//   ....[130]....
        /*0958*/ 	.word	0x0000a8d0
        /*095c*/ 	.word	0x0000005d
        /*0960*/ 	.word	0x00000060
        /*0964*/ 	.short	0x010a
        /*0966*/ 	.byte	0xff
	.zero		1


	//   ....[131]....
        /*0968*/ 	.word	0x0000a9a0
        /*096c*/ 	.word	0x0000005d
        /*0970*/ 	.word	0x00000060
        /*0974*/ 	.short	0x010a
        /*0976*/ 	.byte	0xff
	.zero		1


	//   ....[132]....
        /*0978*/ 	.word	0x0000ace0
        /*097c*/ 	.word	0x000000ff
        /*0980*/ 	.word	0x00000000
        /*0984*/ 	.short	0x0101
        /*0986*/ 	.byte	0x05
	.zero		1


	//   ....[133]....
        /*0988*/ 	.word	0x0000b260
        /*098c*/ 	.word	0x00000002
        /*0990*/ 	.word	0x00000000
        /*0994*/ 	.short	0x0101
        /*0996*/ 	.byte	0xff
	.zero		1


	//   ....[134]....
        /*0998*/ 	.word	0x0000b4e0
        /*099c*/ 	.word	0x000000ff
        /*09a0*/ 	.word	0x00000000
        /*09a4*/ 	.short	0x0101
        /*09a6*/ 	.byte	0x04
	.zero		1


	//   ....[135]....
        /*09a8*/ 	.word	0x0000b500
        /*09ac*/ 	.word	0x00000003
        /*09b0*/ 	.word	0x00000120
        /*09b4*/ 	.short	0x010a
        /*09b6*/ 	.byte	0xff
	.zero		1


	//   ....[136]....
        /*09b8*/ 	.word	0x0000b570
        /*09bc*/ 	.word	0x00000002
        /*09c0*/ 	.word	0x00000030
        /*09c4*/ 	.short	0x010a
        /*09c6*/ 	.byte	0xff
	.zero		1


	//   ....[137]....
        /*09c8*/ 	.word	0x0000b5d0
        /*09cc*/ 	.word	0x00000002
        /*09d0*/ 	.word	0x00000030
        /*09d4*/ 	.short	0x010a
        /*09d6*/ 	.byte	0xff
	.zero		1


	//   ....[138]....
        /*09d8*/ 	.word	0x0000b620
        /*09dc*/ 	.word	0x00000002
        /*09e0*/ 	.word	0x000000b0
        /*09e4*/ 	.short	0x010a
        /*09e6*/ 	.byte	0xff
	.zero		1


	//   ....[139]....
        /*09e8*/ 	.word	0x0000b680
        /*09ec*/ 	.word	0x00000000
        /*09f0*/ 	.word	0x00000000
        /*09f4*/ 	.short	0x010a
        /*09f6*/ 	.byte	0xff
	.zero		1


	//   ....[140]....
        /*09f8*/ 	.word	0x0000b6e0
        /*09fc*/ 	.word	0x00000000
        /*0a00*/ 	.word	0x00000000
        /*0a04*/ 	.short	0x010a
        /*0a06*/ 	.byte	0xff
	.zero		1


	//   ....[141]....
        /*0a08*/ 	.word	0x0000b740
        /*0a0c*/ 	.word	0x00000000
        /*0a10*/ 	.word	0x00000000
        /*0a14*/ 	.short	0x010a
        /*0a16*/ 	.byte	0xff
	.zero		1


	//   ....[142]....
        /*0a18*/ 	.word	0x0000b7a0
        /*0a1c*/ 	.word	0x00000000
        /*0a20*/ 	.word	0x00000000
        /*0a24*/ 	.short	0x010a
        /*0a26*/ 	.byte	0xff
	.zero		1


	//   ....[143]....
        /*0a28*/ 	.word	0x0000b800
        /*0a2c*/ 	.word	0x00000000
        /*0a30*/ 	.word	0x00000000
        /*0a34*/ 	.short	0x010a
        /*0a36*/ 	.byte	0xff
	.zero		1


	//   ....[144]....
        /*0a38*/ 	.word	0x0000b850
        /*0a3c*/ 	.word	0x00000000
        /*0a40*/ 	.word	0x00000110
        /*0a44*/ 	.short	0x010a
        /*0a46*/ 	.byte	0xff
	.zero		1


	//   ....[145]....
        /*0a48*/ 	.word	0x0000b8b0
        /*0a4c*/ 	.word	0x00000000
        /*0a50*/ 	.word	0x000000c0
        /*0a54*/ 	.short	0x010a
        /*0a56*/ 	.byte	0xff
	.zero		1


	//   ....[146]....
        /*0a58*/ 	.word	0x0000b900
        /*0a5c*/ 	.word	0x00000000
        /*0a60*/ 	.word	0x000000b0
        /*0a64*/ 	.short	0x010a
        /*0a66*/ 	.byte	0xff
	.zero		1


	//   ....[147]....
        /*0a68*/ 	.word	0x0000b960
        /*0a6c*/ 	.word	0x00000000
        /*0a70*/ 	.word	0x000000c0
        /*0a74*/ 	.short	0x010a
        /*0a76*/ 	.byte	0xff
	.zero		1


	//   ....[148]....
        /*0a78*/ 	.word	0x0000b9b0
        /*0a7c*/ 	.word	0x00000000
        /*0a80*/ 	.word	0x000000b0
        /*0a84*/ 	.short	0x010a
        /*0a86*/ 	.byte	0xff
	.zero		1


	//   ....[149]....
        /*0a88*/ 	.word	0x0000ba10
        /*0a8c*/ 	.word	0x00000003
        /*0a90*/ 	.word	0x000000f0
        /*0a94*/ 	.short	0x010a
        /*0a96*/ 	.byte	0xff
	.zero		1


	//   ....[150]....
        /*0a98*/ 	.word	0x0000ba70
        /*0a9c*/ 	.word	0x00000000
        /*0aa0*/ 	.word	0x00000000
        /*0aa4*/ 	.short	0x010a
        /*0aa6*/ 	.byte	0xff
	.zero		1


	//   ....[151]....
        /*0aa8*/ 	.word	0x0000bad0
        /*0aac*/ 	.word	0x00000000
        /*0ab0*/ 	.word	0x00000000
        /*0ab4*/ 	.short	0x010a
        /*0ab6*/ 	.byte	0xff
	.zero		1


	//   ....[152]....
        /*0ab8*/ 	.word	0x0000bb30
        /*0abc*/ 	.word	0x00000000
        /*0ac0*/ 	.word	0x00000000
        /*0ac4*/ 	.short	0x010a
        /*0ac6*/ 	.byte	0xff
	.zero		1


	//   ....[153]....
        /*0ac8*/ 	.word	0x0000bb90
        /*0acc*/ 	.word	0x00000000
        /*0ad0*/ 	.word	0x00000000
        /*0ad4*/ 	.short	0x010a
        /*0ad6*/ 	.byte	0xff
	.zero		1


	//   ....[154]....
        /*0ad8*/ 	.word	0x0000bbf0
        /*0adc*/ 	.word	0x00000000
        /*0ae0*/ 	.word	0x00000000
        /*0ae4*/ 	.short	0x010a
        /*0ae6*/ 	.byte	0xff
	.zero		1


	//   ....[155]....
        /*0ae8*/ 	.word	0x0000bc40
        /*0aec*/ 	.word	0x00000000
        /*0af0*/ 	.word	0x000000b0
        /*0af4*/ 	.short	0x010a
        /*0af6*/ 	.byte	0xff
	.zero		1


	//   ....[156]....
        /*0af8*/ 	.word	0x0000bca0
        /*0afc*/ 	.word	0x00000000
        /*0b00*/ 	.word	0x000000a8
        /*0b04*/ 	.short	0x010a
        /*0b06*/ 	.byte	0xff
	.zero		1


	//   ....[157]....
        /*0b08*/ 	.word	0x0000bd00
        /*0b0c*/ 	.word	0x00000003
        /*0b10*/ 	.word	0x00000080
        /*0b14*/ 	.short	0x010a
        /*0b16*/ 	.byte	0xff
	.zero		1


	//   ....[158]....
        /*0b18*/ 	.word	0x0000bd60
        /*0b1c*/ 	.word	0x00000003
        /*0b20*/ 	.word	0x00000088
        /*0b24*/ 	.short	0x010a
        /*0b26*/ 	.byte	0xff
	.zero		1


	//   ....[159]....
        /*0b28*/ 	.word	0x0000bdc0
        /*0b2c*/ 	.word	0x00000003
        /*0b30*/ 	.word	0x00000090
        /*0b34*/ 	.short	0x010a
        /*0b36*/ 	.byte	0xff
	.zero		1


	//   ....[160]....
        /*0b38*/ 	.word	0x0000be20
        /*0b3c*/ 	.word	0x00000003
        /*0b40*/ 	.word	0x00000098
        /*0b44*/ 	.short	0x010a
        /*0b46*/ 	.byte	0xff
	.zero		1


	//   ....[161]....
        /*0b48*/ 	.word	0x0000be80
        /*0b4c*/ 	.word	0x00000003
        /*0b50*/ 	.word	0x00000080
        /*0b54*/ 	.short	0x010a
        /*0b56*/ 	.byte	0xff
	.zero		1


	//   ....[162]....
        /*0b58*/ 	.word	0x0000bee0
        /*0b5c*/ 	.word	0x00000003
        /*0b60*/ 	.word	0x00000088
        /*0b64*/ 	.short	0x010a
        /*0b66*/ 	.byte	0xff
	.zero		1


	//   ....[163]....
        /*0b68*/ 	.word	0x0000bf40
        /*0b6c*/ 	.word	0x00000003
        /*0b70*/ 	.word	0x00000090
        /*0b74*/ 	.short	0x010a
        /*0b76*/ 	.byte	0xff
	.zero		1


	//   ....[164]....
        /*0b78*/ 	.word	0x0000bfa0
        /*0b7c*/ 	.word	0x00000003
        /*0b80*/ 	.word	0x00000098
        /*0b84*/ 	.short	0x010a
        /*0b86*/ 	.byte	0xff
	.zero		1


	//   ....[165]....
        /*0b88*/ 	.word	0x0000c000
        /*0b8c*/ 	.word	0x00000003
        /*0b90*/ 	.word	0x00000080
        /*0b94*/ 	.short	0x010a
        /*0b96*/ 	.byte	0xff
	.zero		1


	//   ....[166]....
        /*0b98*/ 	.word	0x0000c060
        /*0b9c*/ 	.word	0x00000003
        /*0ba0*/ 	.word	0x00000088
        /*0ba4*/ 	.short	0x010a
        /*0ba6*/ 	.byte	0xff
	.zero		1


	//   ....[167]....
        /*0ba8*/ 	.word	0x0000c0c0
        /*0bac*/ 	.word	0x00000003
        /*0bb0*/ 	.word	0x00000090
        /*0bb4*/ 	.short	0x010a
        /*0bb6*/ 	.byte	0xff
	.zero		1


	//   ....[168]....
        /*0bb8*/ 	.word	0x0000c110
        /*0bbc*/ 	.word	0x00000000
        /*0bc0*/ 	.word	0x000000b0
        /*0bc4*/ 	.short	0x010a
        /*0bc6*/ 	.byte	0xff
	.zero		1


	//   ....[169]....
        /*0bc8*/ 	.word	0x0000c170
        /*0bcc*/ 	.word	0x00000000
        /*0bd0*/ 	.word	0x00000060
        /*0bd4*/ 	.short	0x010a
        /*0bd6*/ 	.byte	0xff
	.zero		1


	//   ....[170]....
        /*0bd8*/ 	.word	0x0000c1c0
        /*0bdc*/ 	.word	0x00000058
        /*0be0*/ 	.word	0x000000d0
        /*0be4*/ 	.short	0x010a
        /*0be6*/ 	.byte	0xff
	.zero		1


	//   ....[171]....
        /*0be8*/ 	.word	0x0000c210
        /*0bec*/ 	.word	0x00000003
        /*0bf0*/ 	.word	0x00000060
        /*0bf4*/ 	.short	0x010a
        /*0bf6*/ 	.byte	0xff
	.zero		1


	//   ....[172]....
        /*0bf8*/ 	.word	0x0000c260
        /*0bfc*/ 	.word	0x0000005c
        /*0c00*/ 	.word	0x00000060
        /*0c04*/ 	.short	0x010a
        /*0c06*/ 	.byte	0xff
	.zero		1


	//   ....[173]....
        /*0c08*/ 	.word	0x0000c2b0
        /*0c0c*/ 	.word	0x0000005c
        /*0c10*/ 	.word	0x00000060
        /*0c14*/ 	.short	0x010a
        /*0c16*/ 	.byte	0xff
	.zero		1


	//   ....[174]....
        /*0c18*/ 	.word	0x0000c300
        /*0c1c*/ 	.word	0x0000005d
        /*0c20*/ 	.word	0x00000060
        /*0c24*/ 	.short	0x010a
        /*0c26*/ 	.byte	0xff
	.zero		1


	//   ....[175]....
        /*0c28*/ 	.word	0x0000c350
        /*0c2c*/ 	.word	0x0000005d
        /*0c30*/ 	.word	0x00000060
        /*0c34*/ 	.short	0x010a
        /*0c36*/ 	.byte	0xff
	.zero		1


	//   ....[176]....
        /*0c38*/ 	.word	0x0000c3a0
        /*0c3c*/ 	.word	0x0000005d
        /*0c40*/ 	.word	0x00000060
        /*0c44*/ 	.short	0x010a
        /*0c46*/ 	.byte	0xff
	.zero		1


	//   ....[177]....
        /*0c48*/ 	.word	0x0000c3f0
        /*0c4c*/ 	.word	0x0000005d
        /*0c50*/ 	.word	0x00000060
        /*0c54*/ 	.short	0x010a
        /*0c56*/ 	.byte	0xff
	.zero		1


	//----- nvinfo : EIATTR_NUM_MBARRIERS
	.align		4
.L_47:
        /*0c58*/ 	.byte	0x03, 0x38
        /*0c5a*/ 	.short	0x0026


	//----- nvinfo : EIATTR_EXIT_INSTR_OFFSETS
	.align		4
        /*0c5c*/ 	.byte	0x04, 0x1c
        /*0c5e*/ 	.short	(.L_49 - .L_48)


	//   ....[0]....
.L_48:
        /*0c60*/ 	.word	0x00002c40


	//   ....[1]....
        /*0c64*/ 	.word	0x00003130


	//   ....[2]....
        /*0c68*/ 	.word	0x00003190


	//   ....[3]....
        /*0c6c*/ 	.word	0x00004090


	//   ....[4]....
        /*0c70*/ 	.word	0x00005720


	//   ....[5]....
        /*0c74*/ 	.word	0x00005760


	//   ....[6]....
        /*0c78*/ 	.word	0x0000b3d0


	//   ....[7]....
        /*0c7c*/ 	.word	0x0000b450


	//   ....[8]....
        /*0c80*/ 	.word	0x0000b480


	//   ....[9]....
        /*0c84*/ 	.word	0x0000b4f0


	//----- nvinfo : EIATTR_MAX_THREADS
	.align		4
.L_49:
        /*0c88*/ 	.byte	0x04, 0x05
        /*0c8a*/ 	.short	(.L_51 - .L_50)
.L_50:
        /*0c8c*/ 	.word	0x00000100
        /*0c90*/ 	.word	0x00000001
        /*0c94*/ 	.word	0x00000001


	//----- nvinfo : EIATTR_CRS_STACK_SIZE
	.align		4
.L_51:
        /*0c98*/ 	.byte	0x04, 0x1e
        /*0c9a*/ 	.short	(.L_53 - .L_52)
.L_52:
        /*0c9c*/ 	.word	0x00000000


	//----- nvinfo : EIATTR_CBANK_PARAM_SIZE
	.align		4
.L_53:
        /*0ca0*/ 	.byte	0x03, 0x19
        /*0ca2*/ 	.short	0x0800


	//----- nvinfo : EIATTR_PARAM_CBANK
	.align		4
        /*0ca4*/ 	.byte	0x04, 0x0a
        /*0ca6*/ 	.short	(.L_55 - .L_54)
	.align		4
.L_54:
        /*0ca8*/ 	.word	index@(.nv.constant0._ZN7cutlass13device_kernelINS_4gemm6kernel13GemmUniversalIN4cute5tupleIJiiiiEEENS1_10collective13CollectiveMmaINS1_35MainloopSm100TmaUmmaWarpSpecializedILi6ELi2ELi4ENS5_IJNS4_1CILi1EEESB_SB_EEEEENS5_IJNSA_ILi128EEESE_NSA_ILi32EEEEEENS_10tfloat32_tENS5_IJSB_llEEESH_SI_NS4_8TiledMMAINS4_8MMA_AtomIJNS4_17SM100_MMA_TF32_SSISH_SH_fLi128ELi128ELNS4_4UMMA5MajorE1ELSN_1ELNSM_7ScaleInE0ELSO_0EEEEEENS4_6LayoutISC_NS5_IJNSA_ILi0EEESS_SS_EEEEENS5_IJNS4_10UnderscoreESV_SV_EEEEENS4_13SM90_TMA_LOADENS4_14ComposedLayoutINS4_7SwizzleILi2ELi5ELi2EEENS4_18smem_ptr_flag_bitsILi32EEENSR_INS5_IJSF_NSA_ILi4EEEEEENS5_IJSB_SF_EEEEEEEvNS4_8identityESY_S18_vS19_EENS_8epilogue10collective18CollectiveEpilogueINS1B_23Sm100TmaWarpSpecializedILi4ELi2ELi16ELb1ELb0EEEJSG_NS5_IJNSR_ISE_SB_EENSR_INSA_ILi16EEESB_EEEEESH_NS5_IJlSB_lEEESH_S1K_NS1B_6fusion15FusionCallbacksIS1F_NS1L_17LinearCombinationISH_fSH_fLNS_15FloatRoundStyleE2EEESG_S1J_JEEENS4_5SM1004TMEM4LOAD26SM100_TMEM_LOAD_32dp32b16xESY_NSZ_INS10_ILi2ELi4ELi3EEES13_NSR_INS5_IJNSA_ILi8EEES1H_EEENS5_IJS1H_SB_EEEEEEENS4_39AutoVectorizingCopyWithAssumedAlignmentILi128EEENS4_14SM90_TMA_STOREES20_S22_S22_EEEvvEEEEvNT_6ParamsE)
        /*0cac*/ 	.short	0x0380
        /*0cae*/ 	.short	0x0800


	//----- nvinfo : EIATTR_SW_WAR
	.align		4
.L_55:
        /*0cb0*/ 	.byte	0x04, 0x36
        /*0cb2*/ 	.short	(.L_57 - .L_56)
.L_56:
        /*0cb4*/ 	.word	0x00000008
.L_57:


//--------------------- .nv.callgraph             --------------------------
	.section	.nv.callgraph,"",@"SHT_CUDA_CALLGRAPH"
	.align	4
	.sectionentsize	8
	.align		4
        /*0000*/ 	.word	0x00000000
	.align		4
        /*0004*/ 	.word	0xffffffff
	.align		4
        /*0008*/ 	.word	index@(_ZN7cutlass13device_kernelINS_4gemm6kernel13GemmUniversalIN4cute5tupleIJiiiiEEENS1_10collective13CollectiveMmaINS1_35MainloopSm100TmaUmmaWarpSpecializedILi6ELi2ELi4ENS5_IJNS4_1CILi1EEESB_SB_EEEEENS5_IJNSA_ILi128EEESE_NSA_ILi32EEEEEENS_10tfloat32_tENS5_IJSB_llEEESH_SI_NS4_8TiledMMAINS4_8MMA_AtomIJNS4_17SM100_MMA_TF32_SSISH_SH_fLi128ELi128ELNS4_4UMMA5MajorE1ELSN_1ELNSM_7ScaleInE0ELSO_0EEEEEENS4_6LayoutISC_NS5_IJNSA_ILi0EEESS_SS_EEEEENS5_IJNS4_10UnderscoreESV_SV_EEEEENS4_13SM90_TMA_LOADENS4_14ComposedLayoutINS4_7SwizzleILi2ELi5ELi2EEENS4_18smem_ptr_flag_bitsILi32EEENSR_INS5_IJSF_NSA_ILi4EEEEEENS5_IJSB_SF_EEEEEEEvNS4_8identityESY_S18_vS19_EENS_8epilogue10collective18CollectiveEpilogueINS1B_23Sm100TmaWarpSpecializedILi4ELi2ELi16ELb1ELb0EEEJSG_NS5_IJNSR_ISE_SB_EENSR_INSA_ILi16EEESB_EEEEESH_NS5_IJlSB_lEEESH_S1K_NS1B_6fusion15FusionCallbacksIS1F_NS1L_17LinearCombinationISH_fSH_fLNS_15FloatRoundStyleE2EEESG_S1J_JEEENS4_5SM1004TMEM4LOAD26SM100_TMEM_LOAD_32dp32b16xESY_NSZ_INS10_ILi2ELi4ELi3EEES13_NSR_INS5_IJNSA_ILi8EEES1H_EEENS5_IJS1H_SB_EEEEEEENS4_39AutoVectorizingCopyWithAssumedAlignmentILi128EEENS4_14SM90_TMA_STOREES20_S22_S22_EEEvvEEEEvNT_6ParamsE)
	.align		4
        /*000c*/ 	.word	index@(__assertfail)
	.align		4
        /*0010*/ 	.word	0x00000000
	.align		4
        /*0014*/ 	.word	0xfffffffe
	.align		4
        /*0018*/ 	.word	0x00000000
	.align		4
        /*001c*/ 	.word	0xfffffffd
	.align		4
        /*0020*/ 	.word	0x00000000
	.align		4
        /*0024*/ 	.word	0xfffffffc


//--------------------- .nv.constant4             --------------------------
	.section	.nv.constant4,"a",@progbits
	.align	8
	.align		8
.nv.constant4:
        /*0000*/ 	.dword	__assertfail
	.align		8
        /*0008*/ 	.dword	__unnamed_1
	.align		8
        /*0010*/ 	.dword	__unnamed_2
	.align		8
        /*0018*/ 	.dword	_ZN40_INTERNAL_80477f9d_4_k_cu_393fbb49_405234cuda3std3__45__cpo5beginE
	.align		8
        /*0020*/ 	.dword	_ZN40_INTERNAL_80477f9d_4_k_cu_393fbb49_405234cuda3std3__45__cpo3endE
	.align		8
        /*0028*/ 	.dword	_ZN40_INTERNAL_80477f9d_4_k_cu_393fbb49_405234cuda3std3__45__cpo6cbeginE
	.align		8
        /*0030*/ 	.dword	_ZN40_INTERNAL_80477f9d_4_k_cu_393fbb49_405234cuda3std3__45__cpo4cendE
	.align		8
        /*0038*/ 	.dword	_ZN40_INTERNAL_80477f9d_4_k_cu_393fbb49_405234cuda3std3__442_GLOBAL__N__80477f9d_4_k_cu_393fbb49_405236ignoreE
	.align		8
        /*0040*/ 	.dword	_ZN40_INTERNAL_80477f9d_4_k_cu_393fbb49_405234cuda3std3__419piecewise_constructE
	.align		8
        /*0048*/ 	.dword	_ZN40_INTERNAL_80477f9d_4_k_cu_393fbb49_405234cuda3std3__48in_placeE
	.align		8
        /*0050*/ 	.dword	_ZN40_INTERNAL_80477f9d_4_k_cu_393fbb49_405234cuda3std6ranges3__45__cpo4swapE
	.align		8
        /*0058*/ 	.dword	_ZN40_INTERNAL_80477f9d_4_k_cu_393fbb49_405234cuda3std6ranges3__45__cpo9iter_moveE
	.align		8
        /*0060*/ 	.dword	_ZN40_INTERNAL_80477f9d_4_k_cu_393fbb49_405234cute7productE
	.align		8
        /*0068*/ 	.dword	_ZN40_INTERNAL_80477f9d_4_k_cu_393fbb49_405234cute1_E
	.align		8
        /*0070*/ 	.dword	$str$25
	.align		8
        /*0078*/ 	.dword	$str$26
	.align		8
        /*0080*/ 	.dword	$str$27
	.align		8
        /*0088*/ 	.dword	$str$28


//--------------------- .text._ZN7cutlass13device_kernelINS_4gemm6kernel13GemmUniversalIN4cute5tupleIJiiiiEEENS1_10collective13CollectiveMmaINS1_35MainloopSm100TmaUmmaWarpSpecializedILi6ELi2ELi4ENS5_IJNS4_1CILi1EEESB_SB_EEEEENS5_IJNSA_ILi128EEESE_NSA_ILi32EEEEEENS_10tfloat32_tENS5_IJSB_llEEESH_SI_NS4_8TiledMMAINS4_8MMA_AtomIJNS4_17SM100_MMA_TF32_SSISH_SH_fLi128ELi128ELNS4_4UMMA5MajorE1ELSN_1ELNSM_7ScaleInE0ELSO_0EEEEEENS4_6LayoutISC_NS5_IJNSA_ILi0EEESS_SS_EEEEENS5_IJNS4_10UnderscoreESV_SV_EEEEENS4_13SM90_TMA_LOADENS4_14ComposedLayoutINS4_7SwizzleILi2ELi5ELi2EEENS4_18smem_ptr_flag_bitsILi32EEENSR_INS5_IJSF_NSA_ILi4EEEEEENS5_IJSB_SF_EEEEEEEvNS4_8identityESY_S18_vS19_EENS_8epilogue10collective18CollectiveEpilogueINS1B_23Sm100TmaWarpSpecializedILi4ELi2ELi16ELb1ELb0EEEJSG_NS5_IJNSR_ISE_SB_EENSR_INSA_ILi16EEESB_EEEEESH_NS5_IJlSB_lEEESH_S1K_NS1B_6fusion15FusionCallbacksIS1F_NS1L_17LinearCombinationISH_fSH_fLNS_15FloatRoundStyleE2EEESG_S1J_JEEENS4_5SM1004TMEM4LOAD26SM100_TMEM_LOAD_32dp32b16xESY_NSZ_INS10_ILi2ELi4ELi3EEES13_NSR_INS5_IJNSA_ILi8EEES1H_EEENS5_IJS1H_SB_EEEEEEENS4_39AutoVectorizingCopyWithAssumedAlignmentILi128EEENS4_14SM90_TMA_STOREES20_S22_S22_EEEvvEEEEvNT_6ParamsE --------------------------
	.section	.text._ZN7cutlass13device_kernelINS_4gemm6kernel13GemmUniversalIN4cute5tupleIJiiiiEEENS1_10collective13CollectiveMmaINS1_35MainloopSm100TmaUmmaWarpSpecializedILi6ELi2ELi4ENS5_IJNS4_1CILi1EEESB_SB_EEEEENS5_IJNSA_ILi128EEESE_NSA_ILi32EEEEEENS_10tfloat32_tENS5_IJSB_llEEESH_SI_NS4_8TiledMMAINS4_8MMA_AtomIJNS4_17SM100_MMA_TF32_SSISH_SH_fLi128ELi128ELNS4_4UMMA5MajorE1ELSN_1ELNSM_7ScaleInE0ELSO_0EEEEEENS4_6LayoutISC_NS5_IJNSA_ILi0EEESS_SS_EEEEENS5_IJNS4_10UnderscoreESV_SV_EEEEENS4_13SM90_TMA_LOADENS4_14ComposedLayoutINS4_7SwizzleILi2ELi5ELi2EEENS4_18smem_ptr_flag_bitsILi32EEENSR_INS5_IJSF_NSA_ILi4EEEEEENS5_IJSB_SF_EEEEEEEvNS4_8identityESY_S18_vS19_EENS_8epilogue10collective18CollectiveEpilogueINS1B_23Sm100TmaWarpSpecializedILi4ELi2ELi16ELb1ELb0EEEJSG_NS5_IJNSR_ISE_SB_EENSR_INSA_ILi16EEESB_EEEEESH_NS5_IJlSB_lEEESH_S1K_NS1B_6fusion15FusionCallbacksIS1F_NS1L_17LinearCombinationISH_fSH_fLNS_15FloatRoundStyleE2EEESG_S1J_JEEENS4_5SM1004TMEM4LOAD26SM100_TMEM_LOAD_32dp32b16xESY_NSZ_INS10_ILi2ELi4ELi3EEES13_NSR_INS5_IJNSA_ILi8EEES1H_EEENS5_IJS1H_SB_EEEEEEENS4_39AutoVectorizingCopyWithAssumedAlignmentILi128EEENS4_14SM90_TMA_STOREES20_S22_S22_EEEvvEEEEvNT_6ParamsE,"ax",@progbits
	.align	128
.text._ZN7cutlass13device_kernelINS_4gemm6kernel13GemmUniversalIN4cute5tupleIJiiiiEEENS1_10collective13CollectiveMmaINS1_35MainloopSm100TmaUmmaWarpSpecializedILi6ELi2ELi4ENS5_IJNS4_1CILi1EEESB_SB_EEEEENS5_IJNSA_ILi128EEESE_NSA_ILi32EEEEEENS_10tfloat32_tENS5_IJSB_llEEESH_SI_NS4_8TiledMMAINS4_8MMA_AtomIJNS4_17SM100_MMA_TF32_SSISH_SH_fLi128ELi128ELNS4_4UMMA5MajorE1ELSN_1ELNSM_7ScaleInE0ELSO_0EEEEEENS4_6LayoutISC_NS5_IJNSA_ILi0EEESS_SS_EEEEENS5_IJNS4_10UnderscoreESV_SV_EEEEENS4_13SM90_TMA_LOADENS4_14ComposedLayoutINS4_7SwizzleILi2ELi5ELi2EEENS4_18smem_ptr_flag_bitsILi32EEENSR_INS5_IJSF_NSA_ILi4EEEEEENS5_IJSB_SF_EEEEEEEvNS4_8identityESY_S18_vS19_EENS_8epilogue10collective18CollectiveEpilogueINS1B_23Sm100TmaWarpSpecializedILi4ELi2ELi16ELb1ELb0EEEJSG_NS5_IJNSR_ISE_SB_EENSR_INSA_ILi16EEESB_EEEEESH_NS5_IJlSB_lEEESH_S1K_NS1B_6fusion15FusionCallbacksIS1F_NS1L_17LinearCombinationISH_fSH_fLNS_15FloatRoundStyleE2EEESG_S1J_JEEENS4_5SM1004TMEM4LOAD26SM100_TMEM_LOAD_32dp32b16xESY_NSZ_INS10_ILi2ELi4ELi3EEES13_NSR_INS5_IJNSA_ILi8EEES1H_EEENS5_IJS1H_SB_EEEEEEENS4_39AutoVectorizingCopyWithAssumedAlignmentILi128EEENS4_14SM90_TMA_STOREES20_S22_S22_EEEvvEEEEvNT_6ParamsE:
        .type           _ZN7cutlass13device_kernelINS_4gemm6kernel13GemmUniversalIN4cute5tupleIJiiiiEEENS1_10collective13CollectiveMmaINS1_35MainloopSm100TmaUmmaWarpSpecializedILi6ELi2ELi4ENS5_IJNS4_1CILi1EEESB_SB_EEEEENS5_IJNSA_ILi128EEESE_NSA_ILi32EEEEEENS_10tfloat32_tENS5_IJSB_llEEESH_SI_NS4_8TiledMMAINS4_8MMA_AtomIJNS4_17SM100_MMA_TF32_SSISH_SH_fLi128ELi128ELNS4_4UMMA5MajorE1ELSN_1ELNSM_7ScaleInE0ELSO_0EEEEEENS4_6LayoutISC_NS5_IJNSA_ILi0EEESS_SS_EEEEENS5_IJNS4_10UnderscoreESV_SV_EEEEENS4_13SM90_TMA_LOADENS4_14ComposedLayoutINS4_7SwizzleILi2ELi5ELi2EEENS4_18smem_ptr_flag_bitsILi32EEENSR_INS5_IJSF_NSA_ILi4EEEEEENS5_IJSB_SF_EEEEEEEvNS4_8identityESY_S18_vS19_EENS_8epilogue10collective18CollectiveEpilogueINS1B_23Sm100TmaWarpSpecializedILi4ELi2ELi16ELb1ELb0EEEJSG_NS5_IJNSR_ISE_SB_EENSR_INSA_ILi16EEESB_EEEEESH_NS5_IJlSB_lEEESH_S1K_NS1B_6fusion15FusionCallbacksIS1F_NS1L_17LinearCombinationISH_fSH_fLNS_15FloatRoundStyleE2EEESG_S1J_JEEENS4_5SM1004TMEM4LOAD26SM100_TMEM_LOAD_32dp32b16xESY_NSZ_INS10_ILi2ELi4ELi3EEES13_NSR_INS5_IJNSA_ILi8EEES1H_EEENS5_IJS1H_SB_EEEEEEENS4_39AutoVectorizingCopyWithAssumedAlignmentILi128EEENS4_14SM90_TMA_STOREES20_S22_S22_EEEvvEEEEvNT_6ParamsE,@function
        .size           _ZN7cutlass13device_kernelINS_4gemm6kernel13GemmUniversalIN4cute5tupleIJiiiiEEENS1_10collective13CollectiveMmaINS1_35MainloopSm100TmaUmmaWarpSpecializedILi6ELi2ELi4ENS5_IJNS4_1CILi1EEESB_SB_EEEEENS5_IJNSA_ILi128EEESE_NSA_ILi32EEEEEENS_10tfloat32_tENS5_IJSB_llEEESH_SI_NS4_8TiledMMAINS4_8MMA_AtomIJNS4_17SM100_MMA_TF32_SSISH_SH_fLi128ELi128ELNS4_4UMMA5MajorE1ELSN_1ELNSM_7ScaleInE0ELSO_0EEEEEENS4_6LayoutISC_NS5_IJNSA_ILi0EEESS_SS_EEEEENS5_IJNS4_10UnderscoreESV_SV_EEEEENS4_13SM90_TMA_LOADENS4_14ComposedLayoutINS4_7SwizzleILi2ELi5ELi2EEENS4_18smem_ptr_flag_bitsILi32EEENSR_INS5_IJSF_NSA_ILi4EEEEEENS5_IJSB_SF_EEEEEEEvNS4_8identityESY_S18_vS19_EENS_8epilogue10collective18CollectiveEpilogueINS1B_23Sm100TmaWarpSpecializedILi4ELi2ELi16ELb1ELb0EEEJSG_NS5_IJNSR_ISE_SB_EENSR_INSA_ILi16EEESB_EEEEESH_NS5_IJlSB_lEEESH_S1K_NS1B_6fusion15FusionCallbacksIS1F_NS1L_17LinearCombinationISH_fSH_fLNS_15FloatRoundStyleE2EEESG_S1J_JEEENS4_5SM1004TMEM4LOAD26SM100_TMEM_LOAD_32dp32b16xESY_NSZ_INS10_ILi2ELi4ELi3EEES13_NSR_INS5_IJNSA_ILi8EEES1H_EEENS5_IJS1H_SB_EEEEEEENS4_39AutoVectorizingCopyWithAssumedAlignmentILi128EEENS4_14SM90_TMA_STOREES20_S22_S22_EEEvvEEEEvNT_6ParamsE,(.L_x_230 - _ZN7cutlass13device_kernelINS_4gemm6kernel13GemmUniversalIN4cute5tupleIJiiiiEEENS1_10collective13CollectiveMmaINS1_35MainloopSm100TmaUmmaWarpSpecializedILi6ELi2ELi4ENS5_IJNS4_1CILi1EEESB_SB_EEEEENS5_IJNSA_ILi128EEESE_NSA_ILi32EEEEEENS_10tfloat32_tENS5_IJSB_llEEESH_SI_NS4_8TiledMMAINS4_8MMA_AtomIJNS4_17SM100_MMA_TF32_SSISH_SH_fLi128ELi128ELNS4_4UMMA5MajorE1ELSN_1ELNSM_7ScaleInE0ELSO_0EEEEEENS4_6LayoutISC_NS5_IJNSA_ILi0EEESS_SS_EEEEENS5_IJNS4_10UnderscoreESV_SV_EEEEENS4_13SM90_TMA_LOADENS4_14ComposedLayoutINS4_7SwizzleILi2ELi5ELi2EEENS4_18smem_ptr_flag_bitsILi32EEENSR_INS5_IJSF_NSA_ILi4EEEEEENS5_IJSB_SF_EEEEEEEvNS4_8identityESY_S18_vS19_EENS_8epilogue10collective18CollectiveEpilogueINS1B_23Sm100TmaWarpSpecializedILi4ELi2ELi16ELb1ELb0EEEJSG_NS5_IJNSR_ISE_SB_EENSR_INSA_ILi16EEESB_EEEEESH_NS5_IJlSB_lEEESH_S1K_NS1B_6fusion15FusionCallbacksIS1F_NS1L_17LinearCombinationISH_fSH_fLNS_15FloatRoundStyleE2EEESG_S1J_JEEENS4_5SM1004TMEM4LOAD26SM100_TMEM_LOAD_32dp32b16xESY_NSZ_INS10_ILi2ELi4ELi3EEES13_NSR_INS5_IJNSA_ILi8EEES1H_EEENS5_IJS1H_SB_EEEEEEENS4_39AutoVectorizingCopyWithAssumedAlignmentILi128EEENS4_14SM90_TMA_STOREES20_S22_S22_EEEvvEEEEvNT_6ParamsE)
        .other          _ZN7cutlass13device_kernelINS_4gemm6kernel13GemmUniversalIN4cute5tupleIJiiiiEEENS1_10collective13CollectiveMmaINS1_35MainloopSm100TmaUmmaWarpSpecializedILi6ELi2ELi4ENS5_IJNS4_1CILi1EEESB_SB_EEEEENS5_IJNSA_ILi128EEESE_NSA_ILi32EEEEEENS_10tfloat32_tENS5_IJSB_llEEESH_SI_NS4_8TiledMMAINS4_8MMA_AtomIJNS4_17SM100_MMA_TF32_SSISH_SH_fLi128ELi128ELNS4_4UMMA5MajorE1ELSN_1ELNSM_7ScaleInE0ELSO_0EEEEEENS4_6LayoutISC_NS5_IJNSA_ILi0EEESS_SS_EEEEENS5_IJNS4_10UnderscoreESV_SV_EEEEENS4_13SM90_TMA_LOADENS4_14ComposedLayoutINS4_7SwizzleILi2ELi5ELi2EEENS4_18smem_ptr_flag_bitsILi32EEENSR_INS5_IJSF_NSA_ILi4EEEEEENS5_IJSB_SF_EEEEEEEvNS4_8identityESY_S18_vS19_EENS_8epilogue10collective18CollectiveEpilogueINS1B_23Sm100TmaWarpSpecializedILi4ELi2ELi16ELb1ELb0EEEJSG_NS5_IJNSR_ISE_SB_EENSR_INSA_ILi16EEESB_EEEEESH_NS5_IJlSB_lEEESH_S1K_NS1B_6fusion15FusionCallbacksIS1F_NS1L_17LinearCombinationISH_fSH_fLNS_15FloatRoundStyleE2EEESG_S1J_JEEENS4_5SM1004TMEM4LOAD26SM100_TMEM_LOAD_32dp32b16xESY_NSZ_INS10_ILi2ELi4ELi3EEES13_NSR_INS5_IJNSA_ILi8EEES1H_EEENS5_IJS1H_SB_EEEEEEENS4_39AutoVectorizingCopyWithAssumedAlignmentILi128EEENS4_14SM90_TMA_STOREES20_S22_S22_EEEvvEEEEvNT_6ParamsE,@"STO_CUDA_ENTRY STV_DEFAULT"
_ZN7cutlass13device_kernelINS_4gemm6kernel13GemmUniversalIN4cute5tupleIJiiiiEEENS1_10collective13CollectiveMmaINS1_35MainloopSm100TmaUmmaWarpSpecializedILi6ELi2ELi4ENS5_IJNS4_1CILi1EEESB_SB_EEEEENS5_IJNSA_ILi128EEESE_NSA_ILi32EEEEEENS_10tfloat32_tENS5_IJSB_llEEESH_SI_NS4_8TiledMMAINS4_8MMA_AtomIJNS4_17SM100_MMA_TF32_SSISH_SH_fLi128ELi128ELNS4_4UMMA5MajorE1ELSN_1ELNSM_7ScaleInE0ELSO_0EEEEEENS4_6LayoutISC_NS5_IJNSA_ILi0EEESS_SS_EEEEENS5_IJNS4_10UnderscoreESV_SV_EEEEENS4_13SM90_TMA_LOADENS4_14ComposedLayoutINS4_7SwizzleILi2ELi5ELi2EEENS4_18smem_ptr_flag_bitsILi32EEENSR_INS5_IJSF_NSA_ILi4EEEEEENS5_IJSB_SF_EEEEEEEvNS4_8identityESY_S18_vS19_EENS_8epilogue10collective18CollectiveEpilogueINS1B_23Sm100TmaWarpSpecializedILi4ELi2ELi16ELb1ELb0EEEJSG_NS5_IJNSR_ISE_SB_EENSR_INSA_ILi16EEESB_EEEEESH_NS5_IJlSB_lEEESH_S1K_NS1B_6fusion15FusionCallbacksIS1F_NS1L_17LinearCombinationISH_fSH_fLNS_15FloatRoundStyleE2EEESG_S1J_JEEENS4_5SM1004TMEM4LOAD26SM100_TMEM_LOAD_32dp32b16xESY_NSZ_INS10_ILi2ELi4ELi3EEES13_NSR_INS5_IJNSA_ILi8EEES1H_EEENS5_IJS1H_SB_EEEEEEENS4_39AutoVectorizingCopyWithAssumedAlignmentILi128EEENS4_14SM90_TMA_STOREES20_S22_S22_EEEvvEEEEvNT_6ParamsE:
[----:B------:R-:W1:Y:S01]  /*0000*/  LDC R1, c[0x0][0x37c] ;  /* 0x0000df00ff017b82 */ /* 0x000e620000000800 */
[----:B------:R-:W2:Y:S01]  /*0010*/  S2R R81, SR_TID.X ;  /* 0x0000000000517919 */ /* 0x000ea20000002100 */
[----:B------:R-:W3:Y:S01]  /*0020*/  LDCU.64 UR4, c[0x0][0x890] ;  /* 0x00011200ff0477ac */ /* 0x000ee20008000a00 */
[----:B------:R-:W-:Y:S02]  /*0030*/  PRMT R67, RZ, 0x7610, R67 ;  /* 0x00007610ff437816 */ /* 0x000fe40000000043 */
[----:B------:R-:W-:Y:S01]  /*0040*/  ELECT P5, URZ, PT ;  /* 0x0000000000ff782f */ /* 0x000fe200038a0000 */
[----:B------:R-:W4:Y:S01]  /*0050*/  LDCU.64 UR46, c[0x0][0x358] ;  /* 0x00006b00ff2e77ac */ /* 0x000f220008000a00 */
[----:B---3--:R-:W-:-:S04]  /*0060*/  UISETP.NE.U32.AND UP0, UPT, UR4, URZ, UPT ;  /* 0x000000ff0400728c */ /* 0x008fc8000bf05070 */
[----:B------:R-:W-:Y:S01]  /*0070*/  UISETP.NE.AND.EX UP0, UPT, UR5, URZ, UPT, UP0 ;  /* 0x000000ff0500728c */ /* 0x000fe2000bf05300 */
[----:B--2---:R-:W-:-:S05]  /*0080*/  SHF.R.U32.HI R73, RZ, 0x5, R81 ;  /* 0x00000005ff497819 */ /* 0x004fca0000011651 */
[----:B------:R-:W2:Y:S02]  /*0090*/  SHFL.IDX PT, R0, R73, RZ, 0x1f ;  /* 0x00001fff49007589 */ /* 0x000ea400000e0000 */
[----:B--2---:R-:W-:Y:S01]  /*00a0*/  R2UR UR8, R0 ;  /* 0x00000000000872ca */ /* 0x004fe200000e0000 */
[----:B-1--4-:R-:W-:-:S14]  /*00b0*/  BRA.U UP0, `(.L_x_0) ;  /* 0x00000001002c7547 */ /* 0x012fdc000b800000 */
[----:B------:R-:W1:Y:S02]  /*00c0*/  LDCU.64 UR6, c[0x0][0x888] ;  /* 0x00011100ff0677ac */ /* 0x000e640008000a00 */
[----:B-1----:R-:W-:-:S04]  /*00d0*/  UISETP.NE.U32.AND UP0, UPT, UR6, URZ, UPT ;  /* 0x000000ff0600728c */ /* 0x002fc8000bf05070 */
[----:B------:R-:W-:-:S09]  /*00e0*/  UISETP.NE.AND.EX UP0, UPT, UR7, URZ, UPT, UP0 ;  /* 0x000000ff0700728c */ /* 0x000fd2000bf05300 */
[----:B------:R-:W-:Y:S05]  /*00f0*/  BRA.U !UP0, `(.L_x_1) ;  /* 0x0000000108107547 */ /* 0x000fea000b800000 */
[----:B------:R-:W1:Y:S02]  /*0100*/  LDC.64 R2, c[0x0][0x888] ;  /* 0x00022200ff027b82 */ /* 0x000e640000000a00 */
[----:B-1----:R1:W5:Y:S01]  /*0110*/  LDG.E R35, desc[UR46][R2.64] ;  /* 0x0000002e02237981 */ /* 0x002362000c1e1900 */
[----:B------:R-:W-:Y:S01]  /*0120*/  HFMA2 R67, -RZ, RZ, 0, 5.9604644775390625e-08 ;  /* 0x00000001ff437431 */ /* 0x000fe200000001ff */
[----:B------:R-:W-:Y:S05]  /*0130*/  BRA `(.L_x_0) ;  /* 0x00000000000c7947 */ /* 0x000fea0003800000 */
.L_x_1:
[----:B------:R-:W1:Y:S01]  /*0140*/  LDCU UR6, c[0x0][0x880] ;  /* 0x00011000ff0677ac */ /* 0x000e620008000800 */
[----:B------:R-:W-:Y:S01]  /*0150*/  HFMA2 R67, -RZ, RZ, 0, 5.9604644775390625e-08 ;  /* 0x00000001ff437431 */ /* 0x000fe200000001ff */
[----:B-1----:R-:W-:-:S07]  /*0160*/  MOV R35, UR6 ;  /* 0x0000000600237c02 */ /* 0x002fce0008000f00 */
.L_x_0:
[----:B------:R-:W2:Y:S02]  /*0170*/  LDCU.64 UR6, c[0x0][0x8b0] ;  /* 0x00011600ff0677ac */ /* 0x000ea40008000a00 */
[----:B--2---:R-:W-:-:S04]  /*0180*/  UISETP.NE.U32.AND UP0, UPT, UR6, URZ, UPT ;  /* 0x000000ff0600728c */ /* 0x004fc8000bf05070 */
[----:B------:R-:W-:-:S09]  /*0190*/  UISETP.NE.AND.EX UP0, UPT, UR7, URZ, UPT, UP0 ;  /* 0x000000ff0700728c */ /* 0x000fd2000bf05300 */
[----:B------:R-:W-:Y:S05]  /*01a0*/  BRA.U UP0, `(.L_x_2) ;  /* 0x0000000100247547 */ /* 0x000fea000b800000 */
[----:B------:R-:W2:Y:S02]  /*01b0*/  LDCU.64 UR6, c[0x0][0x8a8] ;  /* 0x00011500ff0677ac */ /* 0x000ea40008000a00 */
[----:B--2---:R-:W-:-:S04]  /*01c0*/  UISETP.NE.U32.AND UP0, UPT, UR6, URZ, UPT ;  /* 0x000000ff0600728c */ /* 0x004fc8000bf05070 */
[----:B------:R-:W-:-:S09]  /*01d0*/  UISETP.NE.AND.EX UP0, UPT, UR7, URZ, UPT, UP0 ;  /* 0x000000ff0700728c */ /* 0x000fd2000bf05300 */
[----:B------:R-:W-:Y:S05]  /*01e0*/  BRA.U !UP0, `(.L_x_3) ;  /* 0x00000001080c7547 */ /* 0x000fea000b800000 */
[----:B------:R-:W2:Y:S02]  /*01f0*/  LDC.64 R32, c[0x0][0x8a8] ;  /* 0x00022a00ff207b82 */ /* 0x000ea40000000a00 */
[----:B--2---:R2:W5:Y:S01]  /*0200*/  LDG.E R32, desc[UR46][R32.64] ;  /* 0x0000002e20207981 */ /* 0x004562000c1e1900 */
[----:B------:R-:W-:Y:S05]  /*0210*/  BRA `(.L_x_2) ;  /* 0x0000000000087947 */ /* 0x000fea0003800000 */
.L_x_3:
[----:B------:R-:W2:Y:S02]  /*0220*/  LDCU UR6, c[0x0][0x8a0] ;  /* 0x00011400ff0677ac */ /* 0x000ea40008000800 */
[----:B--2---:R-:W-:Y:S02]  /*0230*/  MOV R32, UR6 ;  /* 0x0000000600207c02 */ /* 0x004fe40008000f00 */
.L_x_2:
[----:B------:R-:W-:Y:S01]  /*0240*/  IMAD.U32 R0, RZ, RZ, UR8 ;  /* 0x00000008ff007e24 */ /* 0x000fe2000f8e00ff */
[----:B------:R-:W-:Y:S04]  /*0250*/  BSSY.RECONVERGENT B0, `(.L_x_4) ;  /* 0x000000c000007945 */ /* 0x000fe80003800200 */
[C---:B------:R-:W-:Y:S02]  /*0260*/  ISETP.NE.OR P1, PT, R0.reuse, 0x1, !P5 ;  /* 0x000000010000780c */ /* 0x040fe40006f25670 */
[----:B------:R-:W-:-:S11]  /*0270*/  ISETP.NE.OR P0, PT, R0, 0x3, !P5 ;  /* 0x000000030000780c */ /* 0x000fd60006f05670 */
[----:B------:R-:W-:Y:S05]  /*0280*/  @P1 BRA `(.L_x_5) ;  /* 0x0000000000201947 */ /* 0x000fea0003800000 */
[----:B------:R-:W3:Y:S02]  /*0290*/  LDCU.64 UR6, c[0x0][0x348] ;  /* 0x00006900ff0677ac */ /* 0x000ee40008000a00 */
[----:B---3--:R-:W-:Y:S02]  /*02a0*/  UIADD3 UR10, UP1, UPT, UR6, 0x80, URZ ;  /* 0x00000080060a7890 */ /* 0x008fe4000ff3e0ff */
[----:B------:R-:W-:Y:S02]  /*02b0*/  UIADD3 UR6, UP0, UPT, UR6, 0x180, URZ ;  /* 0x0000018006067890 */ /* 0x000fe4000ff1e0ff */
[----:B------:R-:W-:Y:S02]  /*02c0*/  UIADD3.X UR11, UPT, UPT, URZ, UR7, URZ, UP1, !UPT ;  /* 0x00000007ff0b7290 */ /* 0x000fe40008ffe4ff */
[----:B------:R-:W-:-:S07]  /*02d0*/  UIADD3.X UR7, UPT, UPT, URZ, UR7, URZ, UP0, !UPT ;  /* 0x00000007ff077290 */ /* 0x000fce00087fe4ff */
[----:B------:R3:W-:Y:S02]  /*02e0*/  UTMACCTL.PF [UR10] ;  /* 0x000000000a0079b9 */ /* 0x0007e40008040000 */
[----:B------:R3:W-:Y:S02]  /*02f0*/  UTMACCTL.PF [UR6] ;  /* 0x00000000060079b9 */ /* 0x0007e40008040000 */
[----:B---3--:R-:W-:Y:S01]  /*0300*/  NOP ;  /* 0x0000000000007918 */ /* 0x008fe20000000000 */
.L_x_5:
[----:B------:R-:W-:Y:S05]  /*0310*/  BSYNC.RECONVERGENT B0 ;  /* 0x0000000000007941 */ /* 0x000fea0003800200 */
.L_x_4:
[----:B------:R-:W-:Y:S04]  /*0320*/  BSSY.RECONVERGENT B0, `(.L_x_6) ;  /* 0x000000a000007945 */ /* 0x000fe80003800200 */
        /* <DEDUP_REMOVED lines=9> */
.L_x_7:
[----:B------:R-:W-:Y:S05]  /*03c0*/  BSYNC.RECONVERGENT B0 ;  /* 0x0000000000007941 */ /* 0x000fea0003800200 */
.L_x_6:
[----:B------:R-:W3:Y:S01]  /*03d0*/  LDCU.64 UR6, c[0x0][0x888] ;  /* 0x00011100ff0677ac */ /* 0x000ee20008000a00 */
[----:B------:R-:W-:Y:S02]  /*03e0*/  UISETP.EQ.U32.AND UP1, UPT, UR4, URZ, UPT ;  /* 0x000000ff0400728c */ /* 0x000fe4000bf22070 */
[----:B------:R-:W-:Y:S02]  /*03f0*/  UPLOP3.LUT UP2, UPT, UPT, UPT, UPT, 0x80, 0x8 ;  /* 0x000000000008789c */ /* 0x000fe40003f4f070 */
[----:B---3--:R-:W-:-:S04]  /*0400*/  UISETP.NE.U32.AND UP0, UPT, UR6, URZ, UPT ;  /* 0x000000ff0600728c */ /* 0x008fc8000bf05070 */
[----:B------:R-:W-:-:S04]  /*0410*/  UISETP.NE.AND.EX UP0, UPT, UR7, URZ, UPT, UP0 ;  /* 0x000000ff0700728c */ /* 0x000fc8000bf05300 */
[----:B------:R-:W-:-:S04]  /*0420*/  UISETP.EQ.OR.EX UP3, UPT, UR5, URZ, !UP0, UP1 ;  /* 0x000000ff0500728c */ /* 0x000fc8000c762710 */
[----:B------:R-:W-:-:S05]  /*0430*/  UP2UR UR49, UPR, URZ, 0x8 ;  /* 0x00000008ff317883 */ /* 0x000fca0008000000 */
[----:B------:R-:W-:Y:S07]  /*0440*/  BRA.U !UP3, `(.L_x_8) ;  /* 0x000000010b207547 */ /* 0x000fee000b800000 */
[----:B------:R-:W-:Y:S01]  /*0450*/  UISETP.NE.U32.AND UP2, UPT, UR4, URZ, UPT ;  /* 0x000000ff0400728c */ /* 0x000fe2000bf45070 */
[----:B-----5:R-:W-:Y:S01]  /*0460*/  FSETP.NEU.AND P0, PT, R35, RZ, PT ;  /* 0x000000ff2300720b */ /* 0x020fe20003f0d000 */
[----:B------:R-:W-:Y:S02]  /*0470*/  USEL UR4, URZ, 0xffffffff, UP0 ;  /* 0xffffffffff047887 */ /* 0x000fe40008000000 */
[----:B------:R-:W-:-:S10]  /*0480*/  UISETP.NE.AND.EX UP2, UPT, UR5, URZ, UPT, UP2 ;  /* 0x000000ff0500728c */ /* 0x000fd4000bf45320 */
[----:B------:R-:W-:Y:S01]  /*0490*/  VOTEU.ANY UP1, P0 ;  /* 0x0000000000ff7886 */ /* 0x000fe20000020100 */
[----:B------:R-:W-:-:S04]  /*04a0*/  @!UP2 USEL UR4, URZ, 0xffffffff, UP1 ;  /* 0xffffffffff04a887 */ /* 0x000fc80008800000 */
[----:B------:R-:W-:-:S04]  /*04b0*/  ULOP3.LUT UR4, UR4, 0x1, URZ, 0xc0, !UPT ;  /* 0x0000000104047892 */ /* 0x000fc8000f8ec0ff */
[----:B------:R-:W-:-:S11]  /*04c0*/  UISETP.NE.U32.AND UP2, UPT, UR4, 0x1, UPT ;  /* 0x000000010400788c */ /* 0x000fd6000bf45070 */
.L_x_8:
[----:B-1----:R-:W1:Y:S01]  /*04d0*/  SHFL.IDX PT, R2, R73, RZ, 0x1f ;  /* 0x00001fff49027589 */ /* 0x002e6200000e0000 */
[----:B------:R-:W-:-:S04]  /*04e0*/  UISETP.NE.AND UP1, UPT, UR8, 0x2, UPT ;  /* 0x000000020800788c */ /* 0x000fc8000bf25270 */
[----:B------:R-:W-:Y:S01]  /*04f0*/  USEL UR6, URZ, 0x1, UP1 ;  /* 0x00000001ff067887 */ /* 0x000fe20008800000 */
[----:B-1----:R-:W-:-:S13]  /*0500*/  ISETP.NE.AND P0, PT, R2, RZ, PT ;  /* 0x000000ff0200720c */ /* 0x002fda0003f05270 */
[----:B------:R-:W-:Y:S05]  /*0510*/  @P0 BRA `(.L_x_9) ;  /* 0x0000000000580947 */ /* 0x000fea0003800000 */
[----:B------:R-:W1:Y:S01]  /*0520*/  S2UR UR5, SR_CgaCtaId ;  /* 0x00000000000579c3 */ /* 0x000e620000008800 */
[----:B------:R-:W-:Y:S01]  /*0530*/  UMOV UR7, 0x400 ;  /* 0x0000040000077882 */ /* 0x000fe20000000000 */
[----:B------:R-:W-:Y:S01]  /*0540*/  UMOV UR4, 0x1 ;  /* 0x0000000100047882 */ /* 0x000fe20000000000 */
[----:B------:R-:W-:Y:S01]  /*0550*/  ELECT P0, URZ, PT ;  /* 0x0000000000ff782f */ /* 0x000fe20003800000 */
[----:B------:R-:W-:-:S04]  /*0560*/  UIADD3 UR10, UPT, UPT, -UR4, 0x100000, URZ ;  /* 0x00100000040a7890 */ /* 0x000fc8000fffe1ff */
[----:B------:R-:W-:Y:S02]  /*0570*/  USHF.L.U32 UR11, UR10, 0xb, URZ ;  /* 0x0000000b0a0b7899 */ /* 0x000fe400080006ff */
[----:B------:R-:W-:Y:S02]  /*0580*/  USHF.L.U32 UR10, UR10, 0x1, URZ ;  /* 0x000000010a0a7899 */ /* 0x000fe400080006ff */
[----:B-1----:R-:W-:Y:S01]  /*0590*/  ULEA UR5, UR5, UR7, 0x18 ;  /* 0x0000000705057291 */ /* 0x002fe2000f8ec0ff */
[----:B------:R-:W1:Y:S11]  /*05a0*/  FENCE.VIEW.ASYNC.S ;  /* 0x00000000000073c6 */ /* 0x000e760000000000 */
[----:B-1----:R1:W3:Y:S01]  /*05b0*/  SYNCS.EXCH.64 URZ, [UR5], UR10 ;  /* 0x0000000a05ff75b2 */ /* 0x0022e20008000100 */
[----:B------:R1:W4:Y:S01]  /*05c0*/  SYNCS.EXCH.64 URZ, [UR5+0x30], UR10 ;  /* 0x0000300a05ff75b2 */ /* 0x0003220008000100 */
[----:B------:R1:W1:Y:S01]  /*05d0*/  SYNCS.EXCH.64 URZ, [UR5+0x8], UR10 ;  /* 0x0000080a05ff75b2 */ /* 0x0002620008000100 */
        /* <DEDUP_REMOVED lines=9> */
[----:B------:R-:W-:Y:S01]  /*0670*/  NOP ;  /* 0x0000000000007918 */ /* 0x000fe20000000000 */
.L_x_9:
[----:B------:R-:W2:Y:S01]  /*0680*/  SHFL.IDX PT, R2, R73, RZ, 0x1f ;  /* 0x00001fff49027589 */ /* 0x000ea200000e0000 */
[----:B------:R-:W-:Y:S01]  /*0690*/  NOP ;  /* 0x0000000000007918 */ /* 0x000fe20000000000 */
[----:B--2---:R-:W-:-:S13]  /*06a0*/  ISETP.NE.AND P0, PT, R2, 0x1, PT ;  /* 0x000000010200780c */ /* 0x004fda0003f05270 */
[----:B------:R-:W-:Y:S05]  /*06b0*/  @P0 BRA `(.L_x_10) ;  /* 0x0000000000580947 */ /* 0x000fea0003800000 */
[----:B------:R-:W2:Y:S01]  /*06c0*/  S2UR UR7, SR_CgaCtaId ;  /* 0x00000000000779c3 */ /* 0x000ea20000008800 */
[----:B------:R-:W-:Y:S01]  /*06d0*/  UMOV UR9, 0x400 ;  /* 0x0000040000097882 */ /* 0x000fe20000000000 */
[----:B-1----:R-:W-:Y:S01]  /*06e0*/  UMOV UR5, 0x20 ;  /* 0x0000002000057882 */ /* 0x002fe20000000000 */
[----:B------:R-:W-:Y:S01]  /*06f0*/  UMOV UR4, 0x80 ;  /* 0x0000008000047882 */ /* 0x000fe20000000000 */
[----:B------:R-:W-:-:S04]  /*0700*/  UIADD3 UR10, UPT, UPT, -UR5, 0x100000, URZ ;  /* 0x00100000050a7890 */ /* 0x000fc8000fffe1ff */
[----:B------:R-:W-:Y:S02]  /*0710*/  USHF.L.U32 UR11, UR10, 0xb, URZ ;  /* 0x0000000b0a0b7899 */ /* 0x000fe400080006ff */
[----:B------:R-:W-:Y:S02]  /*0720*/  USHF.L.U32 UR10, UR10, 0x1, URZ ;  /* 0x000000010a0a7899 */ /* 0x000fe400080006ff */
[----:B------:R-:W-:-:S04]  /*0730*/  UIADD3 UR4, UPT, UPT, -UR4, 0x100000, URZ ;  /* 0x0010000004047890 */ /* 0x000fc8000fffe1ff */
[----:B------:R-:W-:Y:S02]  /*0740*/  USHF.L.U32 UR5, UR4, 0xb, URZ ;  /* 0x0000000b04057899 */ /* 0x000fe400080006ff */
[----:B------:R-:W-:Y:S01]  /*0750*/  USHF.L.U32 UR4, UR4, 0x1, URZ ;  /* 0x0000000104047899 */ /* 0x000fe200080006ff */
[----:B------:R-:W-:Y:S01]  /*0760*/  ELECT P0, URZ, PT ;  /* 0x0000000000ff782f */ /* 0x000fe20003800000 */
[----:B--2---:R-:W-:Y:S01]  /*0770*/  ULEA UR7, UR7, UR9, 0x18 ;  /* 0x0000000907077291 */ /* 0x004fe2000f8ec0ff */
[----:B------:R-:W1:Y:S11]  /*0780*/  FENCE.VIEW.ASYNC.S ;  /* 0x00000000000073c6 */ /* 0x000e760000000000 */
[----:B-1----:R2:W1:Y:S01]  /*0790*/  SYNCS.EXCH.64 URZ, [UR7+0x60], UR10 ;  /* 0x0000600a07ff75b2 */ /* 0x0024620008000100 */
[----:B------:R2:W1:Y:S01]  /*07a0*/  SYNCS.EXCH.64 URZ, [UR7+0x80], UR4 ;  /* 0x0000800407ff75b2 */ /* 0x0004620008000100 */
[----:B------:R2:W1:Y:S01]  /*07b0*/  SYNCS.EXCH.64 URZ, [UR7+0x68], UR10 ;  /* 0x0000680a07ff75b2 */ /* 0x0004620008000100 */
[----:B------:R2:W1:Y:S01]  /*07c0*/  SYNCS.EXCH.64 URZ, [UR7+0x88], UR4 ;  /* 0x0000880407ff75b2 */ /* 0x0004620008000100 */
[----:B------:R2:W1:Y:S01]  /*07d0*/  SYNCS.EXCH.64 URZ, [UR7+0x70], UR10 ;  /* 0x0000700a07ff75b2 */ /* 0x0004620008000100 */
[----:B------:R2:W1:Y:S01]  /*07e0*/  SYNCS.EXCH.64 URZ, [UR7+0x90], UR4 ;  /* 0x0000900407ff75b2 */ /* 0x0004620008000100 */
[----:B------:R2:W1:Y:S01]  /*07f0*/  SYNCS.EXCH.64 URZ, [UR7+0x78], UR10 ;  /* 0x0000780a07ff75b2 */ /* 0x0004620008000100 */
[----:B------:R2:W1:Y:S02]  /*0800*/  SYNCS.EXCH.64 URZ, [UR7+0x98], UR4 ;  /* 0x0000980407ff75b2 */ /* 0x0004640008000100 */
[----:B--2---:R-:W-:Y:S01]  /*0810*/  NOP ;  /* 0x0000000000007918 */ /* 0x004fe20000000000 */
.L_x_10:
[----:B------:R-:W2:Y:S01]  /*0820*/  SHFL.IDX PT, R2, R73, RZ, 0x1f ;  /* 0x00001fff49027589 */ /* 0x000ea200000e0000 */
[----:B------:R-:W-:Y:S01]  /*0830*/  NOP ;  /* 0x0000000000007918 */ /* 0x000fe20000000000 */
[----:B--2---:R-:W-:-:S13]  /*0840*/  ISETP.NE.AND P0, PT, R2, 0x3, PT ;  /* 0x000000030200780c */ /* 0x004fda0003f05270 */
[----:B------:R-:W-:Y:S05]  /*0850*/  @P0 BRA `(.L_x_11) ;  /* 0x0000000000300947 */ /* 0x000fea0003800000 */
[----:B-1----:R-:W1:Y:S01]  /*0860*/  S2UR UR5, SR_CgaCtaId ;  /* 0x00000000000579c3 */ /* 0x002e620000008800 */
        /* <DEDUP_REMOVED lines=8> */
[----:B-1----:R2:W1:Y:S01]  /*08f0*/  SYNCS.EXCH.64 URZ, [UR5+0xa0], UR10 ;  /* 0x0000a00a05ff75b2 */ /* 0x0024620008000100 */
[----:B------:R2:W1:Y:S02]  /*0900*/  SYNCS.EXCH.64 URZ, [UR5+0xa8], UR10 ;  /* 0x0000a80a05ff75b2 */ /* 0x0004640008000100 */
[----:B--2---:R-:W-:Y:S01]  /*0910*/  NOP ;  /* 0x0000000000007918 */ /* 0x004fe20000000000 */
.L_x_11:
[----:B------:R-:W2:Y:S01]  /*0920*/  SHFL.IDX PT, R2, R73, RZ, 0x1f ;  /* 0x00001fff49027589 */ /* 0x000ea200000e0000 */
[----:B------:R-:W-:Y:S01]  /*0930*/  NOP ;  /* 0x0000000000007918 */ /* 0x000fe20000000000 */
[----:B--2---:R-:W-:-:S13]  /*0940*/  ISETP.NE.AND P0, PT, R2, 0x4, PT ;  /* 0x000000040200780c */ /* 0x004fda0003f05270 */
[----:B------:R-:W-:Y:S05]  /*0950*/  @P0 BRA `(.L_x_12) ;  /* 0x00000000004c0947 */ /* 0x000fea0003800000 */
[----:B-1----:R-:W1:Y:S01]  /*0960*/  S2UR UR5, SR_CgaCtaId ;  /* 0x00000000000579c3 */ /* 0x002e620000008800 */
[----:B------:R-:W-:Y:S01]  /*0970*/  UMOV UR9, 0x100 ;  /* 0x0000010000097882 */ /* 0x000fe20000000000 */
[----:B------:R-:W-:Y:S01]  /*0980*/  UMOV UR7, 0x400 ;  /* 0x0000040000077882 */ /* 0x000fe20000000000 */
[----:B------:R-:W-:Y:S01]  /*0990*/  USEL UR9, UR9, 0xe0, UP2 ;  /* 0x000000e009097887 */ /* 0x000fe20009000000 */
[----:B------:R-:W-:Y:S01]  /*09a0*/  UMOV UR4, 0x1 ;  /* 0x0000000100047882 */ /* 0x000fe20000000000 */
[----:B------:R-:W-:Y:S01]  /*09b0*/  ELECT P0, URZ, PT ;  /* 0x0000000000ff782f */ /* 0x000fe20003800000 */
[----:B------:R-:W-:-:S04]  /*09c0*/  UIADD3 UR10, UPT, UPT, -UR4, 0x100000, URZ ;  /* 0x00100000040a7890 */ /* 0x000fc8000fffe1ff */
[----:B------:R-:W-:Y:S02]  /*09d0*/  USHF.L.U32 UR11, UR10, 0xb, URZ ;  /* 0x0000000b0a0b7899 */ /* 0x000fe400080006ff */
[----:B------:R-:W-:Y:S02]  /*09e0*/  USHF.L.U32 UR10, UR10, 0x1, URZ ;  /* 0x000000010a0a7899 */ /* 0x000fe400080006ff */
[----:B------:R-:W-:-:S04]  /*09f0*/  UIADD3 UR12, UPT, UPT, -UR9, 0x100000, URZ ;  /* 0x00100000090c7890 */ /* 0x000fc8000fffe1ff */
[----:B------:R-:W-:Y:S02]  /*0a00*/  USHF.L.U32 UR13, UR12, 0xb, URZ ;  /* 0x0000000b0c0d7899 */ /* 0x000fe400080006ff */
[----:B------:R-:W-:Y:S02]  /*0a10*/  USHF.L.U32 UR12, UR12, 0x1, URZ ;  /* 0x000000010c0c7899 */ /* 0x000fe400080006ff */
[----:B-1----:R-:W-:Y:S01]  /*0a20*/  ULEA UR5, UR5, UR7, 0x18 ;  /* 0x0000000705057291 */ /* 0x002fe2000f8ec0ff */
[----:B------:R-:W1:Y:S11]  /*0a30*/  FENCE.VIEW.ASYNC.S ;  /* 0x00000000000073c6 */ /* 0x000e760000000000 */
[----:B-1----:R2:W1:Y:S01]  /*0a40*/  SYNCS.EXCH.64 URZ, [UR5+0xb0], UR10 ;  /* 0x0000b00a05ff75b2 */ /* 0x0024620008000100 */
[----:B------:R2:W1:Y:S01]  /*0a50*/  SYNCS.EXCH.64 URZ, [UR5+0xc0], UR12 ;  /* 0x0000c00c05ff75b2 */ /* 0x0004620008000100 */
[----:B------:R2:W1:Y:S01]  /*0a60*/  SYNCS.EXCH.64 URZ, [UR5+0xb8], UR10 ;  /* 0x0000b80a05ff75b2 */ /* 0x0004620008000100 */
[----:B------:R2:W1:Y:S02]  /*0a70*/  SYNCS.EXCH.64 URZ, [UR5+0xc8], UR12 ;  /* 0x0000c80c05ff75b2 */ /* 0x0004640008000100 */
[----:B--2---:R-:W-:Y:S01]  /*0a80*/  NOP ;  /* 0x0000000000007918 */ /* 0x004fe20000000000 */
.L_x_12:
        /* <DEDUP_REMOVED lines=26> */
.L_x_13:
        /* <DEDUP_REMOVED lines=18> */
.L_x_14:
[----:B------:R-:W2:Y:S01]  /*0d50*/  S2UR UR4, SR_CTAID.Y ;  /* 0x00000000000479c3 */ /* 0x000ea20000002600 */
[----:B------:R-:W-:-:S05]  /*0d60*/  CS2R.32 R69, SR_CgaSize ;  /* 0x0000000000457805 */ /* 0x000fca0000008a00 */
[----:B------:R-:W-:-:S05]  /*0d70*/  IMAD R69, R69, -0xa0, RZ ;  /* 0xffffff6045457824 */ /* 0x000fca00078e02ff */
[----:B------:R-:W-:-:S14]  /*0d80*/  R2UR UR7, R69 ;  /* 0x00000000450772ca */ /* 0x000fdc00000e0000 */
[----:B------:R-:W3:Y:S01]  /*0d90*/  LDCU UR7, c[0x0][UR7+0x2b4] ;  /* 0x00005680070777ac */ /* 0x000ee20008000800 */
[----:B------:R-:W-:Y:S01]  /*0da0*/  NOP ;  /* 0x0000000000007918 */ /* 0x000fe20000000000 */
[----:B------:R-:W-:-:S05]  /*0db0*/  CS2R.32 R69, SR_CgaSize ;  /* 0x0000000000457805 */ /* 0x000fca0000008a00 */
[----:B------:R-:W-:-:S05]  /*0dc0*/  IMAD R69, R69, -0xa0, RZ ;  /* 0xffffff6045457824 */ /* 0x000fca00078e02ff */
[----:B------:R-:W-:-:S14]  /*0dd0*/  R2UR UR9, R69 ;  /* 0x00000000450972ca */ /* 0x000fdc00000e0000 */
[----:B------:R-:W4:Y:S01]  /*0de0*/  LDCU UR9, c[0x0][UR9+0x2b0] ;  /* 0x00005600090977ac */ /* 0x000f220008000800 */
[----:B-1----:R-:W1:Y:S08]  /*0df0*/  S2UR UR5, SR_CTAID.X ;  /* 0x00000000000579c3 */ /* 0x002e700000002500 */
[----:B------:R-:W4:Y:S01]  /*0e00*/  LDC R9, c[0x0][0xb24] ;  /* 0x0002c900ff097b82 */ /* 0x000f220000000800 */
[----:B--2---:R-:W-:-:S02]  /*0e10*/  I2FP.F32.U32 R2, UR4 ;  /* 0x0000000400027c45 */ /* 0x004fc40008201000 */
[----:B------:R-:W-:-:S05]  /*0e20*/  CS2R.32 R5, SR_CgaSize ;  /* 0x0000000000057805 */ /* 0x000fca0000008a00 */
[----:B------:R-:W-:-:S06]  /*0e30*/  IMAD R5, R5, -0xa0, RZ ;  /* 0xffffff6005057824 */ /* 0x000fcc00078e02ff */
[----:B------:R-:W2:Y:S01]  /*0e40*/  LDC R5, c[0x0][R5+0x2a0] ;  /* 0x0000a80005057b82 */ /* 0x000ea20000000800 */
[----:B------:R-:W-:Y:S02]  /*0e50*/  IMAD.U32 R20, RZ, RZ, UR4 ;  /* 0x00000004ff147e24 */ /* 0x000fe4000f8e00ff */
[----:B---3--:R-:W-:Y:S01]  /*0e60*/  FMUL R2, R2, UR7 ;  /* 0x0000000702027c20 */ /* 0x008fe20008400000 */
[----:B-1----:R-:W-:Y:S02]  /*0e70*/  I2FP.F32.U32 R4, UR5 ;  /* 0x0000000500047c45 */ /* 0x002fe40008201000 */
[----:B------:R-:W-:-:S05]  /*0e80*/  CS2R.32 R3, SR_CgaSize ;  /* 0x0000000000037805 */ /* 0x000fca0000008a00 */
[----:B------:R-:W-:-:S06]  /*0e90*/  IMAD R3, R3, -0xa0, RZ ;  /* 0xffffff6003037824 */ /* 0x000fcc00078e02ff */
[----:B------:R-:W1:Y:S01]  /*0ea0*/  LDC R3, c[0x0][R3+0x2a4] ;  /* 0x0000a90003037b82 */ /* 0x000e620000000800 */
[----:B------:R-:W3:Y:S01]  /*0eb0*/  F2I.U32.TRUNC.NTZ R66, R2 ;  /* 0x0000000200427305 */ /* 0x000ee2000020f000 */
[----:B------:R-:W-:Y:S01]  /*0ec0*/  MOV R21, UR5 ;  /* 0x0000000500157c02 */ /* 0x000fe20008000f00 */
[----:B----4-:R-:W-:-:S05]  /*0ed0*/  FMUL R4, R4, UR9 ;  /* 0x0000000904047c20 */ /* 0x010fca0008400000 */
[----:B------:R-:W-:Y:S01]  /*0ee0*/  BAR.SYNC.DEFER_BLOCKING 0x0 ;  /* 0x0000000000007b1d */ /* 0x000fe20000010000 */
[----:B------:R-:W-:-:S07]  /*0ef0*/  ISETP.GE.AND P0, PT, R9, 0x1, PT ;  /* 0x000000010900780c */ /* 0x000fce0003f06270 */
[----:B------:R-:W4:Y:S01]  /*0f00*/  S2UR UR7, SR_CTAID.Z ;  /* 0x00000000000779c3 */ /* 0x000f220000002700 */
[----:B------:R-:W2:Y:S01]  /*0f10*/  F2I.U32.TRUNC.NTZ R68, R4 ;  /* 0x0000000400447305 */ /* 0x000ea2000020f000 */
[----:B---3--:R-:W-:-:S05]  /*0f20*/  IADD3 R66, PT, PT, -R66, RZ, RZ ;  /* 0x000000ff42427210 */ /* 0x008fca0007ffe1ff */
[----:B-1----:R-:W-:Y:S01]  /*0f30*/  IMAD R66, R3, R66, UR4 ;  /* 0x0000000403427e24 */ /* 0x002fe2000f8e0242 */
[----:B--2---:R-:W-:-:S05]  /*0f40*/  IADD3 R68, PT, PT, -R68, RZ, RZ ;  /* 0x000000ff44447210 */ /* 0x004fca0007ffe1ff */
[----:B------:R-:W-:Y:S02]  /*0f50*/  IMAD R68, R5, R68, UR5 ;  /* 0x0000000505447e24 */ /* 0x000fe4000f8e0244 */
[----:B----4-:R-:W-:Y:S01]  /*0f60*/  IMAD.U32 R69, RZ, RZ, UR7 ;  /* 0x00000007ff457e24 */ /* 0x010fe2000f8e00ff */
[----:B------:R-:W-:Y:S06]  /*0f70*/  @!P0 BRA `(.L_x_15) ;  /* 0x0000000000b88947 */ /* 0x000fec0003800000 */
[----:B------:R-:W1:Y:S01]  /*0f80*/  LDC.64 R4, c[0x0][0xb18] ;  /* 0x0002c600ff047b82 */ /* 0x000e620000000a00 */
[----:B------:R-:W-:-:S07]  /*0f90*/  ISETP.NE.AND P0, PT, R9, 0x1, PT ;  /* 0x000000010900780c */ /* 0x000fce0003f05270 */
[----:B------:R-:W2:Y:S08]  /*0fa0*/  LDC R10, c[0x0][0xb0c] ;  /* 0x0002c300ff0a7b82 */ /* 0x000eb00000000800 */
[----:B------:R-:W3:Y:S08]  /*0fb0*/  LDC R11, c[0x0][0x370] ;  /* 0x0000dc00ff0b7b82 */ /* 0x000ef00000000800 */
[----:B------:R-:W4:Y:S01]  /*0fc0*/  LDC R12, c[0x0][0x374] ;  /* 0x0000dd00ff0c7b82 */ /* 0x000f220000000800 */
[----:B-1----:R-:W-:-:S07]  /*0fd0*/  ISETP.NE.AND P1, PT, R4, 0x1, PT ;  /* 0x000000010400780c */ /* 0x002fce0003f25270 */
[----:B------:R-:W3:Y:S01]  /*0fe0*/  LDC.64 R6, c[0x0][0xb10] ;  /* 0x0002c400ff067b82 */ /* 0x000ee20000000a00 */
[----:B--2---:R-:W-:-:S07]  /*0ff0*/  ISETP.NE.AND P2, PT, R10, 0x1, PT ;  /* 0x000000010a00780c */ /* 0x004fce0003f45270 */
[----:B------:R-:W1:Y:S08]  /*1000*/  LDC R8, c[0x0][0xb20] ;  /* 0x0002c800ff087b82 */ /* 0x000e700000000800 */
[----:B------:R-:W2:Y:S01]  /*1010*/  LDC.64 R2, c[0x0][0xb28] ;  /* 0x0002ca00ff027b82 */ /* 0x000ea20000000a00 */
[----:B----4-:R-:W-:-:S04]  /*1020*/  IMAD.HI.U32 R13, R12, R5, RZ ;  /* 0x000000050c0d7227 */ /* 0x010fc800078e00ff */
[----:B------:R-:W-:-:S04]  /*1030*/  IMAD.HI.U32 R5, R20, R5, RZ ;  /* 0x0000000514057227 */ /* 0x000fc800078e00ff */
[----:B---3--:R-:W-:-:S04]  /*1040*/  IMAD.HI.U32 R14, R11, R6, RZ ;  /* 0x000000060b0e7227 */ /* 0x008fc800078e00ff */
[C---:B------:R-:W-:Y:S01]  /*1050*/  IMAD.HI.U32 R16, R21.reuse, R6, RZ ;  /* 0x0000000615107227 */ /* 0x040fe200078e00ff */
[-C--:B------:R-:W-:Y:S02]  /*1060*/  @P2 SHF.R.U32.HI R11, RZ, R7.reuse, R14 ;  /* 0x00000007ff0b2219 */ /* 0x080fe4000001160e */
[-C--:B-1----:R-:W-:Y:S02]  /*1070*/  @P1 SHF.R.U32.HI R12, RZ, R8.reuse, R13 ;  /* 0x00000008ff0c1219 */ /* 0x082fe4000001160d */
[----:B------:R-:W-:Y:S02]  /*1080*/  SHF.R.U32.HI R5, RZ, R8, R5 ;  /* 0x00000008ff057219 */ /* 0x000fe40000011605 */
[----:B------:R-:W-:Y:S02]  /*1090*/  SHF.R.U32.HI R16, RZ, R7, R16 ;  /* 0x00000007ff107219 */ /* 0x000fe40000011610 */
[----:B------:R-:W-:Y:S01]  /*10a0*/  SEL R5, R20, R5, !P1 ;  /* 0x0000000514057207 */ /* 0x000fe20004800000 */
[----:B--2---:R-:W-:Y:S01]  /*10b0*/  IMAD.HI.U32 R14, R12, R2, RZ ;  /* 0x000000020c0e7227 */ /* 0x004fe200078e00ff */
[----:B------:R-:W-:-:S02]  /*10c0*/  SEL R7, R21, R16, !P2 ;  /* 0x0000001015077207 */ /* 0x000fc40005000000 */
[----:B------:R-:W-:Y:S01]  /*10d0*/  IADD3 R13, PT, PT, -R5, RZ, RZ ;  /* 0x000000ff050d7210 */ /* 0x000fe20007ffe1ff */
[----:B------:R-:W-:Y:S01]  /*10e0*/  IMAD.HI.U32 R6, R11, R2, RZ ;  /* 0x000000020b067227 */ /* 0x000fe200078e00ff */
[----:B------:R-:W-:-:S03]  /*10f0*/  @P0 SHF.R.U32.HI R12, RZ, R3, R14 ;  /* 0x00000003ff0c0219 */ /* 0x000fc6000001160e */
[----:B------:R-:W-:Y:S01]  /*1100*/  IMAD R13, R4, R13, R20 ;  /* 0x0000000d040d7224 */ /* 0x000fe200078e0214 */
[----:B------:R-:W-:Y:S01]  /*1110*/  @P0 SHF.R.U32.HI R11, RZ, R3, R6 ;  /* 0x00000003ff0b0219 */ /* 0x000fe20000011606 */
[----:B------:R-:W-:-:S04]  /*1120*/  IMAD R12, R12, R9, RZ ;  /* 0x000000090c0c7224 */ /* 0x000fc800078e02ff */
[----:B------:R-:W-:Y:S01]  /*1130*/  IMAD R6, R11, R9, RZ ;  /* 0x000000090b067224 */ /* 0x000fe200078e02ff */
[----:B------:R-:W-:-:S04]  /*1140*/  ISETP.GE.AND P1, PT, R5, R12, PT ;  /* 0x0000000c0500720c */ /* 0x000fc80003f26270 */
[----:B------:R-:W-:Y:S01]  /*1150*/  ISETP.GE.OR P1, PT, R7, R6, P1 ;  /* 0x000000060700720c */ /* 0x000fe20000f26670 */
[----:B------:R-:W-:-:S05]  /*1160*/  IMAD.HI.U32 R6, R5, R2, RZ ;  /* 0x0000000205067227 */ /* 0x000fca00078e00ff */
[----:B------:R-:W-:-:S04]  /*1170*/  SHF.R.U32.HI R6, RZ, R3, R6 ;  /* 0x00000003ff067219 */ /* 0x000fc80000011606 */
[----:B------:R-:W-:-:S03]  /*1180*/  SEL R6, R5, R6, !P0 ;  /* 0x0000000605067207 */ /* 0x000fc60004000000 */
[----:B------:R-:W-:Y:S01]  /*1190*/  @!P1 IMAD.HI.U32 R8, R7, R2, RZ ;  /* 0x0000000207089227 */ /* 0x000fe200078e00ff */
[----:B------:R-:W-:-:S04]  /*11a0*/  IADD3 R2, PT, PT, -R6, RZ, RZ ;  /* 0x000000ff06027210 */ /* 0x000fc80007ffe1ff */
[----:B------:R-:W-:Y:S01]  /*11b0*/  @!P1 SHF.R.U32.HI R8, RZ, R3, R8 ;  /* 0x00000003ff089219 */ /* 0x000fe20000011608 */
[----:B------:R-:W-:-:S03]  /*11c0*/  IMAD R2, R9, R2, R5 ;  /* 0x0000000209027224 */ /* 0x000fc600078e0205 */
[----:B------:R-:W-:-:S05]  /*11d0*/  @!P1 SEL R3, R7, R8, !P0 ;  /* 0x0000000807039207 */ /* 0x000fca0004000000 */
[--C-:B------:R-:W-:Y:S02]  /*11e0*/  @!P1 IMAD.IADD R6, R6, 0x1, -R3.reuse ;  /* 0x0000000106069824 */ /* 0x100fe400078e0a03 */
[----:B------:R-:W-:Y:S01]  /*11f0*/  @!P1 IMAD R3, R2, R11, R3 ;  /* 0x0000000b02039224 */ /* 0x000fe200078e0203 */
[----:B------:R-:W-:Y:S01]  /*1200*/  IADD3 R2, PT, PT, -R7, RZ, RZ ;  /* 0x000000ff07027210 */ /* 0x000fe20007ffe1ff */
[----:B------:R-:W-:Y:S02]  /*1210*/  @!P1 IMAD R5, R6, R9, R7 ;  /* 0x0000000906059224 */ /* 0x000fe400078e0207 */
[----:B------:R-:W-:Y:S02]  /*1220*/  @!P1 IMAD.MOV.U32 R7, RZ, RZ, R3 ;  /* 0x000000ffff079224 */ /* 0x000fe400078e0003 */
[----:B------:R-:W-:Y:S02]  /*1230*/  IMAD R2, R10, R2, R21 ;  /* 0x000000020a027224 */ /* 0x000fe400078e0215 */
[----:B------:R-:W-:-:S02]  /*1240*/  IMAD R20, R5, R4, R13 ;  /* 0x0000000405147224 */ /* 0x000fc400078e020d */
[----:B------:R-:W-:Y:S02]  /*1250*/  IMAD R21, R7, R10, R2 ;  /* 0x0000000a07157224 */ /* 0x000fe400078e0202 */
.L_x_15:
[----:B------:R-:W1:Y:S01]  /*1260*/  LDCU UR4, c[0x0][0xb30] ;  /* 0x00016600ff0477ac */ /* 0x000e620008000800 */
[----:B------:R-:W2:Y:S08]  /*1270*/  S2UR UR37, SR_CgaCtaId ;  /* 0x00000000002579c3 */ /* 0x000eb00000008800 */
[----:B------:R-:W3:Y:S01]  /*1280*/  LDC R26, c[0x0][0xb24] ;  /* 0x0002c900ff1a7b82 */ /* 0x000ee20000000800 */
[----:B-1----:R-:W-:-:S09]  /*1290*/  UISETP.NE.AND UP1, UPT, UR4, 0x1, UPT ;  /* 0x000000010400788c */ /* 0x002fd2000bf25270 */
[----:B--2---:R-:W-:Y:S05]  /*12a0*/  BRA.U UP1, `(.L_x_16) ;  /* 0x0000000101407547 */ /* 0x004fea000b800000 */
[----:B------:R-:W1:Y:S08]  /*12b0*/  LDC.64 R4, c[0x0][0xb10] ;  /* 0x0002c400ff047b82 */ /* 0x000e700000000a00 */
[----:B------:R-:W2:Y:S08]  /*12c0*/  LDC.64 R2, c[0x0][0xb18] ;  /* 0x0002c600ff027b82 */ /* 0x000eb00000000a00 */
[----:B------:R-:W4:Y:S08]  /*12d0*/  LDC R6, c[0x0][0xb20] ;  /* 0x0002c800ff067b82 */ /* 0x000f300000000800 */
[----:B------:R-:W3:Y:S01]  /*12e0*/  LDC R8, c[0x0][0xb0c] ;  /* 0x0002c300ff087b82 */ /* 0x000ee20000000800 */
[----:B-1----:R-:W-:-:S05]  /*12f0*/  IMAD.HI.U32 R4, R21, R4, RZ ;  /* 0x0000000415047227 */ /* 0x002fca00078e00ff */
[----:B------:R-:W-:Y:S01]  /*1300*/  SHF.R.U32.HI R4, RZ, R5, R4 ;  /* 0x00000005ff047219 */ /* 0x000fe20000011604 */
[----:B--2---:R-:W-:Y:S01]  /*1310*/  IMAD.HI.U32 R3, R20, R3, RZ ;  /* 0x0000000314037227 */ /* 0x004fe200078e00ff */
[----:B------:R-:W-:-:S04]  /*1320*/  ISETP.NE.AND P0, PT, R2, 0x1, PT ;  /* 0x000000010200780c */ /* 0x000fc80003f05270 */
[----:B----4-:R-:W-:-:S04]  /*1330*/  SHF.R.U32.HI R3, RZ, R6, R3 ;  /* 0x00000006ff037219 */ /* 0x010fc80000011603 */
[----:B------:R-:W-:Y:S02]  /*1340*/  SEL R3, R20, R3, !P0 ;  /* 0x0000000314037207 */ /* 0x000fe40004000000 */
[----:B---3--:R-:W-:-:S04]  /*1350*/  ISETP.NE.AND P1, PT, R8, 0x1, PT ;  /* 0x000000010800780c */ /* 0x008fc80003f25270 */
[----:B------:R-:W-:-:S05]  /*1360*/  SEL R4, R21, R4, !P1 ;  /* 0x0000000415047207 */ /* 0x000fca0004800000 */
[----:B------:R-:W-:Y:S02]  /*1370*/  IMAD.IADD R5, R3, 0x1, -R4 ;  /* 0x0000000103057824 */ /* 0x000fe400078e0a04 */
[----:B------:R-:W-:Y:S02]  /*1380*/  IMAD.IADD R3, R4, 0x1, -R3 ;  /* 0x0000000104037824 */ /* 0x000fe400078e0a03 */
[----:B------:R-:W-:Y:S02]  /*1390*/  IMAD R21, R5, R8, R21 ;  /* 0x0000000805157224 */ /* 0x000fe400078e0215 */
[----:B------:R-:W-:-:S07]  /*13a0*/  IMAD R20, R3, R2, R20 ;  /* 0x0000000203147224 */ /* 0x000fce00078e0214 */
.L_x_16:
[----:B------:R-:W-:Y:S01]  /*13b0*/  BAR.SYNC.DEFER_BLOCKING 0x0 ;  /* 0x0000000000007b1d */ /* 0x000fe20000010000 */
[----:B------:R-:W-:Y:S01]  /*13c0*/  UISETP.NE.AND UP1, UPT, UR8, 0x2, UPT ;  /* 0x000000020800788c */ /* 0x000fe2000bf25270 */
[----:B------:R-:W-:Y:S02]  /*13d0*/  ISETP.NE.OR P5, PT, R0, 0x2, !P5 ;  /* 0x000000020000780c */ /* 0x000fe40006fa5670 */
[----:B------:R-:W-:-:S06]  /*13e0*/  LOP3.LUT R2, R81, 0x1f, RZ, 0xc0, !PT ;  /* 0x0000001f51027812 */ /* 0x000fcc00078ec0ff */
[----:B------:R-:W-:Y:S05]  /*13f0*/  BRA.U UP1, `(.L_x_17) ;  /* 0x0000001901187547 */ /* 0x000fea000b800000 */
[----:B------:R-:W1:Y:S01]  /*1400*/  LDCU UR13, c[0x0][0x38c] ;  /* 0x00007180ff0d77ac */ /* 0x000e620008000800 */
[----:B------:R-:W2:Y:S01]  /*1410*/  LDC R9, c[0x0][0x370] ;  /* 0x0000dc00ff097b82 */ /* 0x000ea20000000800 */
[----:B------:R-:W-:Y:S01]  /*1420*/  PLOP3.LUT P1, PT, PT, PT, UP2, 0x80, 0x8 ;  /* 0x000000000008781c */ /* 0x000fe20003f2f028 */
[----:B------:R-:W-:Y:S01]  /*1430*/  HFMA2 R12, -RZ, RZ, 0, 0 ;  /* 0x00000000ff0c7431 */ /* 0x000fe200000001ff */
[----:B------:R-:W-:Y:S01]  /*1440*/  ISETP.EQ.OR P4, PT, R2, RZ, P5 ;  /* 0x000000ff0200720c */ /* 0x000fe20002f82670 */
[----:B------:R-:W-:Y:S01]  /*1450*/  IMAD.MOV.U32 R15, RZ, RZ, 0x1 ;  /* 0x00000001ff0f7424 */ /* 0x000fe200078e00ff */
[----:B------:R-:W-:Y:S01]  /*1460*/  PLOP3.LUT P1, PT, P1, PT, PT, 0x8, 0x80 ;  /* 0x000000000080781c */ /* 0x000fe20000f2e170 */
[----:B------:R-:W-:Y:S01]  /*1470*/  IMAD.MOV.U32 R14, RZ, RZ, RZ ;  /* 0x000000ffff0e7224 */ /* 0x000fe200078e00ff */
[----:B------:R-:W-:Y:S01]  /*1480*/  MOV R8, 0x1 ;  /* 0x0000000100087802 */ /* 0x000fe20000000f00 */
[----:B------:R-:W4:Y:S01]  /*1490*/  LDC R0, c[0x0][0x374] ;  /* 0x0000dd00ff007b82 */ /* 0x000f220000000800 */
[----:B------:R-:W-:Y:S01]  /*14a0*/  IMAD.MOV.U32 R10, RZ, RZ, RZ ;  /* 0x000000ffff0a7224 */ /* 0x000fe200078e00ff */
[----:B------:R-:W2:Y:S01]  /*14b0*/  LDCU.64 UR22, c[0x0][0x348] ;  /* 0x00006900ff1677ac */ /* 0x000ea20008000a00 */
[----:B------:R-:W-:Y:S01]  /*14c0*/  UMOV UR6, URZ ;  /* 0x000000ff00067c82 */ /* 0x000fe20008000000 */
[----:B-1----:R-:W-:-:S04]  /*14d0*/  UIADD3 UR5, UPT, UPT, UR13, 0x1f, URZ ;  /* 0x0000001f0d057890 */ /* 0x002fc8000fffe0ff */
[----:B------:R-:W-:-:S04]  /*14e0*/  USHF.R.S32.HI UR4, URZ, 0x1f, UR5 ;  /* 0x0000001fff047899 */ /* 0x000fc80008011405 */
[----:B------:R-:W-:-:S04]  /*14f0*/  ULEA.HI UR4, UR4, UR5, URZ, 0x5 ;  /* 0x0000000504047291 */ /* 0x000fc8000f8f28ff */
[----:B------:R-:W-:Y:S02]  /*1500*/  USHF.R.S32.HI UR15, URZ, 0x5, UR4 ;  /* 0x00000005ff0f7899 */ /* 0x000fe40008011404 */
[----:B------:R-:W-:Y:S02]  /*1510*/  UIADD3 UR4, UPT, UPT, UR13, -0x1, URZ ;  /* 0xffffffff0d047890 */ /* 0x000fe4000fffe0ff */
[----:B------:R-:W-:Y:S02]  /*1520*/  UISETP.LT.U32.AND UP0, UPT, UR15, 0x6, UPT ;  /* 0x000000060f00788c */ /* 0x000fe4000bf01070 */
[----:B------:R-:W-:Y:S02]  /*1530*/  UISETP.GE.U32.AND UP1, UPT, UR4, -0x3f, UPT ;  /* 0xffffffc10400788c */ /* 0x000fe4000bf26070 */
[----:B------:R-:W-:Y:S02]  /*1540*/  USEL UR14, UR15, 0x6, UP0 ;  /* 0x000000060f0e7887 */ /* 0x000fe40008000000 */
[----:B------:R-:W-:-:S02]  /*1550*/  UIADD3 UR13, UPT, UPT, UR13, 0x3e, URZ ;  /* 0x0000003e0d0d7890 */ /* 0x000fc4000fffe0ff */
[----:B------:R-:W-:Y:S02]  /*1560*/  UIADD3 UR5, UPT, UPT, UR14, -0x1, URZ ;  /* 0xffffffff0e057890 */ /* 0x000fe4000fffe0ff */
[----:B------:R-:W-:-:S03]  /*1570*/  UIADD3 UR7, UPT, UPT, UR15, -UR14, URZ ;  /* 0x8000000e0f077290 */ /* 0x000fc6000fffe0ff */
[----:B------:R-:W-:-:S04]  /*1580*/  @UP1 UIADD3 UR5, UPT, UPT, UR14, URZ, URZ ;  /* 0x000000ff0e051290 */ /* 0x000fc8000fffe0ff */
[----:B--2---:R-:W-:-:S12]  /*1590*/  UIADD3 UR5, UPT, UPT, UR5, 0x1, URZ ;  /* 0x0000000105057890 */ /* 0x004fd8000fffe0ff */
.L_x_39:
[----:B------:R-:W-:Y:S01]  /*15a0*/  UISETP.NE.AND UP0, UPT, UR37, URZ, UPT ;  /* 0x000000ff2500728c */ /* 0x000fe2000bf05270 */
[----:B------:R-:W1:Y:S08]  /*15b0*/  S2UR UR37, SR_CgaCtaId ;  /* 0x00000000002579c3 */ /* 0x000e700000008800 */
[----:B------:R-:W-:Y:S05]  /*15c0*/  BRA.U UP0, `(.L_x_18) ;  /* 0x0000000100347547 */ /* 0x000fea000b800000 */
[----:B------:R-:W2:Y:S01]  /*15d0*/  S2R R2, SR_CgaCtaId ;  /* 0x0000000000027919 */ /* 0x000ea20000008800 */
[----:B------:R-:W-:-:S04]  /*15e0*/  MOV R3, 0x400 ;  /* 0x0000040000037802 */ /* 0x000fc80000000f00 */
[----:B--2---:R-:W-:Y:S02]  /*15f0*/  LEA R3, R2, R3, 0x18 ;  /* 0x0000000302037211 */ /* 0x004fe400078ec0ff */
[----:B------:R-:W-:-:S03]  /*1600*/  SHF.L.U32 R2, R8, 0x1f, RZ ;  /* 0x0000001f08027819 */ /* 0x000fc600000006ff */
[----:B------:R-:W-:-:S04]  /*1610*/  IMAD R3, R10, 0x8, R3 ;  /* 0x000000080a037824 */ /* 0x000fc800078e0203 */
[----:B------:R-:W2:Y:S02]  /*1620*/  SYNCS.PHASECHK.TRANS64.TRYWAIT P0, [R3+URZ+0x120], R2 ;  /* 0x00012002030075a7 */ /* 0x000ea400080011ff */
[----:B--2---:R-:W-:Y:S05]  /*1630*/  @!P0 BRA `(.L_x_19) ;  /* 0x0000009c00b08947 */ /* 0x004fea0003800000 */
.L_x_173:
[----:B------:R-:W-:Y:S01]  /*1640*/  VIADD R10, R10, 0x1 ;  /* 0x000000010a0a7836 */ /* 0x000fe20000000000 */
[----:B------:R2:W-:Y:S04]  /*1650*/  SYNCS.ARRIVE.TRANS64.A1T0 RZ, [R3+URZ+0x110], RZ ;  /* 0x000110ff03ff79a7 */ /* 0x0005e800081000ff */
[----:B------:R-:W-:-:S04]  /*1660*/  ISETP.NE.AND P0, PT, R10, 0x2, PT ;  /* 0x000000020a00780c */ /* 0x000fc80003f05270 */
[----:B------:R-:W-:Y:S02]  /*1670*/  SEL R10, R10, RZ, P0 ;  /* 0x000000ff0a0a7207 */ /* 0x000fe40000000000 */
[----:B--2---:R-:W-:-:S04]  /*1680*/  SEL R3, RZ, 0x1, P0 ;  /* 0x00000001ff037807 */ /* 0x004fc80000000000 */
[----:B------:R-:W-:Y:S02]  /*1690*/  LOP3.LUT R8, R8, R3, RZ, 0x3c, !PT ;  /* 0x0000000308087212 */ /* 0x000fe400078e3cff */
.L_x_18:
[----:B------:R-:W-:Y:S01]  /*16a0*/  UMOV UR4, 0x400 ;  /* 0x0000040000047882 */ /* 0x000fe20000000000 */
[----:B------:R-:W-:Y:S01]  /*16b0*/  SHF.L.U32 R2, R15, 0x1f, RZ ;  /* 0x0000001f0f027819 */ /* 0x000fe200000006ff */
[----:B-1----:R-:W-:Y:S01]  /*16c0*/  ULEA UR4, UR37, UR4, 0x18 ;  /* 0x0000000425047291 */ /* 0x002fe2000f8ec0ff */
[----:B------:R-:W-:Y:S01]  /*16d0*/  R2UR UR34, R20 ;  /* 0x00000000142272ca */ /* 0x000fe200000e0000 */
[----:B------:R-:W-:Y:S02]  /*16e0*/  UISETP.GE.U32.AND UP0, UPT, UR13, 0x3f, UPT ;  /* 0x0000003f0d00788c */ /* 0x000fe4000bf06070 */
[----:B------:R-:W-:Y:S01]  /*16f0*/  ULEA UR8, UR6, UR4, 0x3 ;  /* 0x0000000406087291 */ /* 0x000fe2000f8e18ff */
[----:B------:R-:W-:-:S08]  /*1700*/  UMOV UR21, URZ ;  /* 0x000000ff00157c82 */ /* 0x000fd00008000000 */
[----:B------:R1:W2:Y:S01]  /*1710*/  SYNCS.PHASECHK.TRANS64.TRYWAIT P2, [UR8+0x30], R2 ;  /* 0x00003002ff0075a7 */ /* 0x0002a20008041108 */
[----:B------:R-:W-:Y:S01]  /*1720*/  R2UR UR8, R21 ;  /* 0x00000000150872ca */ /* 0x000fe200000e0000 */
[----:B------:R-:W-:-:S12]  /*1730*/  USHF.L.U32 UR34, UR34, 0x7, URZ ;  /* 0x0000000722227899 */ /* 0x000fd800080006ff */
[----:B------:R-:W-:-:S06]  /*1740*/  USHF.L.U32 UR8, UR8, 0x7, URZ ;  /* 0x0000000708087899 */ /* 0x000fcc00080006ff */
[----:B------:R-:W-:Y:S01]  /*1750*/  IMAD.U32 R6, RZ, RZ, UR8 ;  /* 0x00000008ff067e24 */ /* 0x000fe2000f8e00ff */
[----:B------:R-:W-:Y:S06]  /*1760*/  BRA.U !UP0, `(.L_x_20) ;  /* 0x0000000508647547 */ /* 0x000fec000b800000 */
[----:B------:R-:W-:Y:S01]  /*1770*/  R2UR UR8, R6 ;  /* 0x00000000060872ca */ /* 0x000fe200000e0000 */
[----:B------:R-:W-:Y:S02]  /*1780*/  UIADD3 UR26, UPT, UPT, UR34, 0x20, URZ ;  /* 0x00000020221a7890 */ /* 0x000fe4000fffe0ff */
[----:B------:R-:W-:Y:S02]  /*1790*/  UIADD3 UR18, UPT, UPT, UR34, 0x40, URZ ;  /* 0x0000004022127890 */ /* 0x000fe4000fffe0ff */
[----:B------:R-:W-:Y:S01]  /*17a0*/  UIADD3 UR10, UPT, UPT, UR34, 0x60, URZ ;  /* 0x00000060220a7890 */ /* 0x000fe2000fffe0ff */
[----:B------:R-:W-:Y:S01]  /*17b0*/  UMOV UR30, URZ ;  /* 0x000000ff001e7c82 */ /* 0x000fe20008000000 */
[----:B------:R-:W-:-:S06]  /*17c0*/  UMOV UR29, UR6 ;  /* 0x00000006001d7c82 */ /* 0x000fcc0008000000 */
[----:B------:R-:W-:Y:S02]  /*17d0*/  UIADD3 UR58, UPT, UPT, UR8, 0x20, URZ ;  /* 0x00000020083a7890 */ /* 0x000fe4000fffe0ff */
[----:B------:R-:W-:Y:S02]  /*17e0*/  UIADD3 UR50, UPT, UPT, UR8, 0x40, URZ ;  /* 0x0000004008327890 */ /* 0x000fe4000fffe0ff */
[----:B------:R-:W-:-:S12]  /*17f0*/  UIADD3 UR42, UPT, UPT, UR8, 0x60, URZ ;  /* 0x00000060082a7890 */ /* 0x000fd8000fffe0ff */
.L_x_27:
[----:B------:R-:W-:Y:S01]  /*1800*/  ULEA UR6, UR29, UR4, 0x3 ;  /* 0x000000041d067291 */ /* 0x000fe2000f8e18ff */
[----:B--2---:R-:W-:-:S05]  /*1810*/  @!P5 MOV R3, 0x8000 ;  /* 0x000080000003d802 */ /* 0x004fca0000000f00 */
[----:B------:R-:W-:Y:S01]  /*1820*/  MOV R4, UR6 ;  /* 0x0000000600047c02 */ /* 0x000fe20008000f00 */
[----:B--2---:R-:W-:Y:S06]  /*1830*/  @P2 BRA `(.L_x_21) ;  /* 0x0000000000102947 */ /* 0x004fec0003800000 */
[----:B------:R-:W-:Y:S02]  /*1840*/  R2UR UR6, R4 ;  /* 0x00000000040672ca */ /* 0x000fe400000e0000 */
[----:B------:R-:W-:-:S11]  /*1850*/  SHF.L.U32 R5, R15, 0x1f, RZ ;  /* 0x0000001f0f057819 */ /* 0x000fd600000006ff */
[----:B------:R-:W2:Y:S02]  /*1860*/  SYNCS.PHASECHK.TRANS64.TRYWAIT P0, [UR6+0x30], R5 ;  /* 0x00003005ff0075a7 */ /* 0x000ea40008001106 */
[----:B--2---:R-:W-:Y:S05]  /*1870*/  @!P0 BRA `(.L_x_22) ;  /* 0x0000009c00348947 */ /* 0x004fea0003800000 */
.L_x_21:
[----:B------:R-:W-:Y:S01]  /*1880*/  R2UR UR6, R4 ;  /* 0x00000000040672ca */ /* 0x000fe200000e0000 */
[----:B------:R-:W-:-:S12]  /*1890*/  BSSY.RECONVERGENT B0, `(.L_x_23) ;  /* 0x0000004000007945 */ /* 0x000fd80003800200 */
[----:B------:R2:W-:Y:S01]  /*18a0*/  @!P5 SYNCS.ARRIVE.TRANS64 RZ, [UR6], R3 ;  /* 0x00000003ffffd9a7 */ /* 0x0005e20008000006 */
[----:B------:R-:W-:Y:S05]  /*18b0*/  @P4 BRA `(.L_x_24) ;  /* 0x0000000000044947 */ /* 0x000fea0003800000 */
[----:B------:R-:W-:Y:S05]  /*18c0*/  BPT.TRAP 0x1 ;  /* 0x000000040000795c */ /* 0x000fea0000300000 */
.L_x_24:
[----:B------:R-:W-:Y:S05]  /*18d0*/  BSYNC.RECONVERGENT B0 ;  /* 0x0000000000007941 */ /* 0x000fea0003800200 */
.L_x_23:
[----:B------:R-:W-:Y:S01]  /*18e0*/  UIADD3 UR6, UPT, UPT, UR29, 0x1, URZ ;  /* 0x000000011d067890 */ /* 0x000fe2000fffe0ff */
[----:B------:R-:W-:Y:S01]  /*18f0*/  BSSY.RECONVERGENT B0, `(.L_x_25) ;  /* 0x000003b000007945 */ /* 0x000fe20003800200 */
[----:B------:R-:W-:Y:S02]  /*1900*/  ELECT P0, URZ, PT ;  /* 0x0000000000ff782f */ /* 0x000fe40003800000 */
[----:B------:R-:W-:-:S04]  /*1910*/  UISETP.NE.AND UP0, UPT, UR6, 0x6, UPT ;  /* 0x000000060600788c */ /* 0x000fc8000bf05270 */
[----:B------:R-:W-:Y:S02]  /*1920*/  USEL UR9, URZ, 0x1, UP0 ;  /* 0x00000001ff097887 */ /* 0x000fe40008000000 */
[----:B------:R-:W-:-:S04]  /*1930*/  USEL UR6, UR6, URZ, UP0 ;  /* 0x000000ff06067287 */ /* 0x000fc80008000000 */
[----:B------:R-:W-:Y:S01]  /*1940*/  ULEA UR8, UR6, UR4, 0x3 ;  /* 0x0000000406087291 */ /* 0x000fe2000f8e18ff */
[----:B------:R-:W-:-:S04]  /*1950*/  LOP3.LUT R15, R15, UR9, RZ, 0x3c, !PT ;  /* 0x000000090f0f7c12 */ /* 0x000fc8000f8e3cff */
[----:B-1----:R-:W-:-:S04]  /*1960*/  SHF.L.U32 R2, R15, 0x1f, RZ ;  /* 0x0000001f0f027819 */ /* 0x002fc800000006ff */
[----:B------:R1:W1:Y:S01]  /*1970*/  SYNCS.PHASECHK.TRANS64.TRYWAIT P2, [UR8+0x30], R2 ;  /* 0x00003002ff0075a7 */ /* 0x0002620008041108 */
[----:B------:R-:W-:Y:S05]  /*1980*/  @!P0 BRA `(.L_x_26) ;  /* 0x0000000000c48947 */ /* 0x000fea0003800000 */
[----:B------:R-:W-:Y:S01]  /*1990*/  R2UR UR65, R4 ;  /* 0x00000000044172ca */ /* 0x000fe200000e0000 */
[----:B------:R-:W-:Y:S01]  /*19a0*/  ULEA UR8, UR29, UR4, 0xe ;  /* 0x000000041d087291 */ /* 0x000fe2000f8e70ff */
[----:B------:R-:W-:Y:S01]  /*19b0*/  R2UR UR68, R69 ;  /* 0x00000000454472ca */ /* 0x000fe200000e0000 */
[----:B------:R-:W-:Y:S01]  /*19c0*/  UIADD3 UR54, UP1, UPT, UR22, 0x80, URZ ;  /* 0x0000008016367890 */ /* 0x000fe2000ff3e0ff */
[----:B------:R-:W-:Y:S01]  /*19d0*/  R2UR UR66, R6 ;  /* 0x00000000064272ca */ /* 0x000fe200000e0000 */
[----:B------:R-:W-:Y:S02]  /*19e0*/  UIADD3 UR46, UP0, UPT, UR22, 0x180, URZ ;  /* 0x00000180162e7890 */ /* 0x000fe4000ff1e0ff */
[----:B------:R-:W-:Y:S02]  /*19f0*/  USHF.L.U32 UR67, UR30, 0x5, URZ ;  /* 0x000000051e437899 */ /* 0x000fe400080006ff */
[----:B------:R-:W-:Y:S02]  /*1a00*/  UIADD3.X UR55, UPT, UPT, URZ, UR23, URZ, UP1, !UPT ;  /* 0x00000017ff377290 */ /* 0x000fe40008ffe4ff */
[----:B------:R-:W-:-:S02]  /*1a10*/  UIADD3 UR64, UPT, UPT, UR8, 0x8400, URZ ;  /* 0x0000840008407890 */ /* 0x000fc4000fffe0ff */
[----:B------:R-:W-:Y:S02]  /*1a20*/  UIADD3 UR56, UPT, UPT, UR8, 0x9400, URZ ;  /* 0x0000940008387890 */ /* 0x000fe4000fffe0ff */
[----:B------:R-:W-:Y:S02]  /*1a30*/  UIADD3 UR48, UPT, UPT, UR8, 0xa400, URZ ;  /* 0x0000a40008307890 */ /* 0x000fe4000fffe0ff */
[----:B------:R-:W-:Y:S02]  /*1a40*/  UIADD3 UR40, UPT, UPT, UR8, 0xb400, URZ ;  /* 0x0000b40008287890 */ /* 0x000fe4000fffe0ff */
[----:B------:R-:W-:Y:S02]  /*1a50*/  UIADD3.X UR47, UPT, UPT, URZ, UR23, URZ, UP0, !UPT ;  /* 0x00000017ff2f7290 */ /* 0x000fe400087fe4ff */
[----:B------:R-:W-:Y:S02]  /*1a60*/  UIADD3 UR32, UPT, UPT, UR8, 0x20400, URZ ;  /* 0x0002040008207890 */ /* 0x000fe4000fffe0ff */
[----:B------:R-:W-:-:S02]  /*1a70*/  UIADD3 UR24, UPT, UPT, UR8, 0x21400, URZ ;  /* 0x0002140008187890 */ /* 0x000fc4000fffe0ff */
[----:B------:R-:W-:Y:S01]  /*1a80*/  UIADD3 UR16, UPT, UPT, UR8, 0x22400, URZ ;  /* 0x0002240008107890 */ /* 0x000fe2000fffe0ff */
[----:B------:R-:W-:Y:S01]  /*1a90*/  UMOV UR38, 0x0 ;  /* 0x0000000000267882 */ /* 0x000fe20000000000 */
[----:B------:R-:W-:Y:S01]  /*1aa0*/  UMOV UR39, 0x10000000 ;  /* 0x1000000000277882 */ /* 0x000fe20000000000 */
[----:B------:R-:W-:Y:S01]  /*1ab0*/  UIADD3 UR8, UPT, UPT, UR8, 0x23400, URZ ;  /* 0x0002340008087890 */ /* 0x000fe2000fffe0ff */
[----:B------:R1:W-:Y:S01]  /*1ac0*/  UTMALDG.3D [UR64], [UR54], desc[UR38] ;  /* 0x00002640360075b4 */ /* 0x0003e20008011000 */
[----:B------:R-:W-:Y:S01]  /*1ad0*/  UMOV UR57, UR65 ;  /* 0x0000004100397c82 */ /* 0x000fe20008000000 */
        /* <DEDUP_REMOVED lines=22> */
[----:B------:R1:W-:Y:S01]  /*1c40*/  UTMALDG.3D [UR40], [UR54], desc[UR38] ;  /* 0x00002628360075b4 */ /* 0x0003e20008011000 */
[----:B------:R1:W-:Y:S01]  /*1c50*/  UTMALDG.3D [UR32], [UR46], desc[UR38] ;  /* 0x000026202e0075b4 */ /* 0x0003e20008011000 */
[----:B------:R1:W-:Y:S01]  /*1c60*/  UTMALDG.3D [UR24], [UR46], desc[UR38] ;  /* 0x000026182e0075b4 */ /* 0x0003e20008011000 */
[----:B------:R1:W-:Y:S01]  /*1c70*/  UTMALDG.3D [UR16], [UR46], desc[UR38] ;  /* 0x000026102e0075b4 */ /* 0x0003e20008011000 */
[----:B------:R1:W-:Y:S01]  /*1c80*/  UTMALDG.3D [UR8], [UR46], desc[UR38] ;  /* 0x000026082e0075b4 */ /* 0x0003e20008011000 */
[----:B------:R-:W-:Y:S01]  /*1c90*/  NOP ;  /* 0x0000000000007918 */ /* 0x000fe20000000000 */
.L_x_26:
[----:B-1----:R-:W-:Y:S05]  /*1ca0*/  BSYNC.RECONVERGENT B0 ;  /* 0x0000000000007941 */ /* 0x002fea0003800200 */
.L_x_25:
[----:B------:R-:W-:Y:S01]  /*1cb0*/  UIADD3 UR30, UPT, UPT, UR30, 0x1, URZ ;  /* 0x000000011e1e7890 */ /* 0x000fe2000fffe0ff */
[----:B------:R-:W-:Y:S01]  /*1cc0*/  UMOV UR29, UR6 ;  /* 0x00000006001d7c82 */ /* 0x000fe20008000000 */
[----:B------:R-:W-:Y:S02]  /*1cd0*/  UMOV UR21, UR5 ;  /* 0x0000000500157c82 */ /* 0x000fe40008000000 */
[----:B------:R-:W-:-:S09]  /*1ce0*/  UISETP.NE.AND UP0, UPT, UR30, UR5, UPT ;  /* 0x000000051e00728c */ /* 0x000fd2000bf05270 */
[----:B------:R-:W-:Y:S05]  /*1cf0*/  BRA.U UP0, `(.L_x_27) ;  /* 0xfffffff900c07547 */ /* 0x000fea000b83ffff */
.L_x_20:
[----:B------:R-:W-:Y:S01]  /*1d00*/  ULEA UR8, UR6, UR4, 0x3 ;  /* 0x0000000406087291 */ /* 0x000fe2000f8e18ff */
[----:B-1----:R-:W-:Y:S01]  /*1d10*/  SHF.L.U32 R2, R15, 0x1f, RZ ;  /* 0x0000001f0f027819 */ /* 0x002fe200000006ff */
[----:B------:R-:W-:Y:S01]  /*1d20*/  @!P1 SYNCS.ARRIVE.TRANS64.A1T0 RZ, [UR4+0xa8], RZ ;  /* 0x0000a8ffffff99a7 */ /* 0x000fe20008100004 */
[----:B------:R-:W-:-:S06]  /*1d30*/  UISETP.GT.AND UP0, UPT, UR15, UR14, UPT ;  /* 0x0000000e0f00728c */ /* 0x000fcc000bf04270 */
[----:B------:R1:W1:Y:S03]  /*1d40*/  SYNCS.PHASECHK.TRANS64.TRYWAIT P1, [UR8+0x30], R2 ;  /* 0x00003002ff0075a7 */ /* 0x0002660008021108 */
[----:B------:R-:W-:Y:S05]  /*1d50*/  BRA.U !UP0, `(.L_x_28) ;  /* 0x0000000508547547 */ /* 0x000fea000b800000 */
[----:B------:R-:W-:Y:S01]  /*1d60*/  R2UR UR8, R6 ;  /* 0x00000000060872ca */ /* 0x000fe200000e0000 */
[----:B------:R-:W-:Y:S02]  /*1d70*/  UIADD3 UR29, UPT, UPT, UR7, UR21, URZ ;  /* 0x00000015071d7290 */ /* 0x000fe4000fffe0ff */
[----:B------:R-:W-:Y:S02]  /*1d80*/  UIADD3 UR26, UPT, UPT, UR34, 0x20, URZ ;  /* 0x00000020221a7890 */ /* 0x000fe4000fffe0ff */
[----:B------:R-:W-:Y:S02]  /*1d90*/  UIADD3 UR18, UPT, UPT, UR34, 0x40, URZ ;  /* 0x0000004022127890 */ /* 0x000fe4000fffe0ff */
[----:B------:R-:W-:Y:S01]  /*1da0*/  UIADD3 UR10, UPT, UPT, UR34, 0x60, URZ ;  /* 0x00000060220a7890 */ /* 0x000fe2000fffe0ff */
[----:B------:R-:W-:-:S05]  /*1db0*/  UMOV UR30, UR6 ;  /* 0x00000006001e7c82 */ /* 0x000fca0008000000 */
[----:B------:R-:W-:Y:S02]  /*1dc0*/  UIADD3 UR58, UPT, UPT, UR8, 0x20, URZ ;  /* 0x00000020083a7890 */ /* 0x000fe4000fffe0ff */
[----:B------:R-:W-:Y:S02]  /*1dd0*/  UIADD3 UR50, UPT, UPT, UR8, 0x40, URZ ;  /* 0x0000004008327890 */ /* 0x000fe4000fffe0ff */
[----:B------:R-:W-:-:S12]  /*1de0*/  UIADD3 UR42, UPT, UPT, UR8, 0x60, URZ ;  /* 0x00000060082a7890 */ /* 0x000fd8000fffe0ff */
.L_x_35:
[----:B------:R-:W-:Y:S01]  /*1df0*/  ULEA UR65, UR30, UR4, 0x3 ;  /* 0x000000041e417291 */ /* 0x000fe2000f8e18ff */
[----:B--2---:R-:W-:Y:S01]  /*1e00*/  @!P5 MOV R3, 0x8000 ;  /* 0x000080000003d802 */ /* 0x004fe20000000f00 */
[----:B-1----:R-:W-:Y:S10]  /*1e10*/  @P1 BRA `(.L_x_29) ;  /* 0x00000000000c1947 */ /* 0x002ff40003800000 */
[----:B------:R-:W-:-:S04]  /*1e20*/  SHF.L.U32 R5, R15, 0x1f, RZ ;  /* 0x0000001f0f057819 */ /* 0x000fc800000006ff */
[----:B------:R-:W1:Y:S02]  /*1e30*/  SYNCS.PHASECHK.TRANS64.TRYWAIT P0, [UR65+0x30], R5 ;  /* 0x00003005ff0075a7 */ /* 0x000e640008001141 */
[----:B-1----:R-:W-:Y:S05]  /*1e40*/  @!P0 BRA `(.L_x_30) ;  /* 0x0000009400dc8947 */ /* 0x002fea0003800000 */
.L_x_29:
[----:B------:R2:W-:Y:S01]  /*1e50*/  @!P5 SYNCS.ARRIVE.TRANS64 RZ, [UR65], R3 ;  /* 0x00000003ffffd9a7 */ /* 0x0005e20008000041 */
[----:B------:R-:W-:Y:S04]  /*1e60*/  BSSY.RECONVERGENT B0, `(.L_x_31) ;  /* 0x0000003000007945 */ /* 0x000fe80003800200 */
[----:B------:R-:W-:Y:S05]  /*1e70*/  @P4 BRA `(.L_x_32) ;  /* 0x0000000000044947 */ /* 0x000fea0003800000 */
[----:B------:R-:W-:Y:S05]  /*1e80*/  BPT.TRAP 0x1 ;  /* 0x000000040000795c */ /* 0x000fea0000300000 */
.L_x_32:
[----:B------:R-:W-:Y:S05]  /*1e90*/  BSYNC.RECONVERGENT B0 ;  /* 0x0000000000007941 */ /* 0x000fea0003800200 */
.L_x_31:
        /* <DEDUP_REMOVED lines=14> */
[----:B------:R-:W-:Y:S02]  /*1f80*/  UIADD3 UR54, UP1, UPT, UR22, 0x80, URZ ;  /* 0x0000008016367890 */ /* 0x000fe4000ff3e0ff */
        /* <DEDUP_REMOVED lines=13> */
[----:B------:R-:W-:Y:S01]  /*2060*/  UMOV UR68, UR11 ;  /* 0x0000000b00447c82 */ /* 0x000fe20008000000 */
        /* <DEDUP_REMOVED lines=31> */
.L_x_34:
[----:B-1----:R-:W-:Y:S05]  /*2260*/  BSYNC.RECONVERGENT B0 ;  /* 0x0000000000007941 */ /* 0x002fea0003800200 */
.L_x_33:
[----:B------:R-:W-:Y:S01]  /*2270*/  UIADD3 UR21, UPT, UPT, UR21, 0x1, URZ ;  /* 0x0000000115157890 */ /* 0x000fe2000fffe0ff */
[----:B------:R-:W-:-:S03]  /*2280*/  UMOV UR30, UR6 ;  /* 0x00000006001e7c82 */ /* 0x000fc60008000000 */
[----:B------:R-:W-:-:S09]  /*2290*/  UISETP.NE.AND UP0, UPT, UR21, UR29, UPT ;  /* 0x0000001d1500728c */ /* 0x000fd2000bf05270 */
[----:B------:R-:W-:Y:S05]  /*22a0*/  BRA.U UP0, `(.L_x_35) ;  /* 0xfffffff900d07547 */ /* 0x000fea000b83ffff */
.L_x_28:
[----:B-1----:R-:W-:Y:S01]  /*22b0*/  LEA R2, R14, UR4, 0x3 ;  /* 0x000000040e027c11 */ /* 0x002fe2000f8e18ff */
[----:B------:R-:W-:Y:S01]  /*22c0*/  NOP ;  /* 0x0000000000007918 */ /* 0x000fe20000000000 */
[----:B--2---:R-:W-:Y:S02]  /*22d0*/  SHF.L.U32 R3, R12, 0x1f, RZ ;  /* 0x0000001f0c037819 */ /* 0x004fe400000006ff */
[----:B------:R-:W-:Y:S02]  /*22e0*/  LEA R4, R14, UR4, 0x4 ;  /* 0x000000040e047c11 */ /* 0x000fe4000f8e20ff */
[----:B------:R-:W1:Y:S02]  /*22f0*/  SYNCS.PHASECHK.TRANS64.TRYWAIT P0, [R2+URZ+0xb0], R3 ;  /* 0x0000b003020075a7 */ /* 0x000e6400080011ff */
[----:B-1----:R-:W-:Y:S05]  /*2300*/  @!P0 BRA `(.L_x_36) ;  /* 0x0000009000c48947 */ /* 0x002fea0003800000 */
.L_x_176:
[----:B------:R-:W2:Y:S01]  /*2310*/  LDS.128 R4, [R4+0x140] ;  /* 0x0001400004047984 */ /* 0x000ea20000000c00 */
[----:B------:R-:W-:Y:S01]  /*2320*/  R2UR UR9, R69 ;  /* 0x00000000450972ca */ /* 0x000fe200000e0000 */
[----:B-1----:R-:W-:Y:S01]  /*2330*/  VIADD R2, R2, 0xc0 ;  /* 0x000000c002027836 */ /* 0x002fe20000000000 */
[----:B---3--:R-:W-:Y:S01]  /*2340*/  ISETP.GE.AND P0, PT, R26, 0x1, PT ;  /* 0x000000011a00780c */ /* 0x008fe20003f06270 */
[----:B------:R-:W-:Y:S01]  /*2350*/  @!PT LDS RZ, [RZ] ;  /* 0x00000000fffff984 */ /* 0x000fe20000000800 */
[----:B------:R-:W-:Y:S01]  /*2360*/  @!PT LDS RZ, [RZ] ;  /* 0x00000000fffff984 */ /* 0x000fe20000000800 */
[----:B------:R-:W-:Y:S01]  /*2370*/  @!PT LDS RZ, [RZ] ;  /* 0x00000000fffff984 */ /* 0x000fe20000000800 */
[----:B------:R-:W-:Y:S01]  /*2380*/  @!PT LDS RZ, [RZ] ;  /* 0x00000000fffff984 */ /* 0x000fe20000000800 */
[----:B------:R1:W-:Y:S06]  /*2390*/  MEMBAR.ALL.CTA ;  /* 0x0000000000007992 */ /* 0x0003ec0000008000 */
[----:B-1----:R-:W1:Y:S01]  /*23a0*/  FENCE.VIEW.ASYNC.S ;  /* 0x00000000000073c6 */ /* 0x002e620000000000 */
[----:B------:R-:W-:-:S04]  /*23b0*/  PRMT R2, RZ, 0x654, R2 ;  /* 0x00000654ff027816 */ /* 0x000fc80000000002 */
[----:B-1----:R1:W-:Y:S01]  /*23c0*/  SYNCS.ARRIVE.TRANS64.RED.A1T0 RZ, [R2+URZ], RZ ;  /* 0x000000ff02ff79a7 */ /* 0x0023e200081004ff */
[----:B--2---:R-:W-:-:S13]  /*23d0*/  LOP3.LUT P2, RZ, R6, 0x1, RZ, 0xc0, !PT ;  /* 0x0000000106ff7812 */ /* 0x004fda000784c0ff */
[----:B------:R-:W-:Y:S01]  /*23e0*/  @P2 SHF.R.U32.HI R3, RZ, 0x10, R5 ;  /* 0x00000010ff032819 */ /* 0x000fe20000011605 */
[----:B------:R-:W-:Y:S01]  /*23f0*/  VOTEU.ANY UP0, P2 ;  /* 0x0000000000ff7886 */ /* 0x000fe20001000100 */
[----:B------:R-:W-:Y:S02]  /*2400*/  @P2 MOV R13, R4 ;  /* 0x00000004000d2202 */ /* 0x000fe40000000f00 */
[----:B------:R-:W-:Y:S02]  /*2410*/  @P2 R2UR.BROADCAST UR8, R3 ;  /* 0x00000000030822ca */ /* 0x000fe400008e0000 */
[----:B------:R-:W-:-:S11]  /*2420*/  @P2 LOP3.LUT R11, R5, 0xffff, RZ, 0xc0, !PT ;  /* 0x0000ffff050b2812 */ /* 0x000fd600078ec0ff */
[----:B------:R-:W-:Y:S02]  /*2430*/  @UP0 UMOV UR9, UR8 ;  /* 0x0000000800090c82 */ /* 0x000fe40008000000 */
[----:B------:R-:W-:Y:S01]  /*2440*/  IMAD.U32 R69, RZ, RZ, UR9 ;  /* 0x00000009ff457e24 */ /* 0x000fe2000f8e00ff */
[----:B-1----:R-:W-:Y:S06]  /*2450*/  @!P0 BRA `(.L_x_37) ;  /* 0x0000000000b88947 */ /* 0x002fec0003800000 */
[----:B------:R-:W4:Y:S01]  /*2460*/  LDC.64 R4, c[0x0][0xb18] ;  /* 0x0002c600ff047b82 */ /* 0x000f220000000a00 */
[----:B------:R-:W-:-:S07]  /*2470*/  ISETP.NE.AND P3, PT, R26, 0x1, PT ;  /* 0x000000011a00780c */ /* 0x000fce0003f65270 */
[----:B------:R-:W1:Y:S08]  /*2480*/  LDC.64 R6, c[0x0][0xb10] ;  /* 0x0002c400ff067b82 */ /* 0x000e700000000a00 */
[----:B------:R-:W2:Y:S08]  /*2490*/  LDC R16, c[0x0][0xb20] ;  /* 0x0002c800ff107b82 */ /* 0x000eb00000000800 */
[----:B------:R-:W3:Y:S01]  /*24a0*/  LDC R18, c[0x0][0xb0c] ;  /* 0x0002c300ff127b82 */ /* 0x000ee20000000800 */
[----:B----4-:R-:W-:Y:S01]  /*24b0*/  IMAD.HI.U32 R17, R0, R5, RZ ;  /* 0x0000000500117227 */ /* 0x010fe200078e00ff */
[----:B------:R-:W-:-:S03]  /*24c0*/  ISETP.NE.AND P0, PT, R4, 0x1, PT ;  /* 0x000000010400780c */ /* 0x000fc60003f05270 */
[----:B------:R-:W-:-:S03]  /*24d0*/  IMAD.HI.U32 R5, R11, R5, RZ ;  /* 0x000000050b057227 */ /* 0x000fc600078e00ff */
[----:B------:R-:W4:Y:S01]  /*24e0*/  LDC.64 R2, c[0x0][0xb28] ;  /* 0x0002ca00ff027b82 */ /* 0x000f220000000a00 */
[----:B-1----:R-:W-:-:S04]  /*24f0*/  IMAD.HI.U32 R20, R9, R6, RZ ;  /* 0x0000000609147227 */ /* 0x002fc800078e00ff */
[----:B------:R-:W-:Y:S01]  /*2500*/  IMAD.HI.U32 R22, R13, R6, RZ ;  /* 0x000000060d167227 */ /* 0x000fe200078e00ff */
[----:B------:R-:W-:Y:S02]  /*2510*/  SHF.R.U32.HI R20, RZ, R7, R20 ;  /* 0x00000007ff147219 */ /* 0x000fe40000011614 */
[-C--:B--2---:R-:W-:Y:S02]  /*2520*/  SHF.R.U32.HI R17, RZ, R16.reuse, R17 ;  /* 0x00000010ff117219 */ /* 0x084fe40000011611 */
[----:B------:R-:W-:Y:S02]  /*2530*/  SHF.R.U32.HI R16, RZ, R16, R5 ;  /* 0x00000010ff107219 */ /* 0x000fe40000011605 */
[----:B------:R-:W-:Y:S02]  /*2540*/  SEL R17, R0, R17, !P0 ;  /* 0x0000001100117207 */ /* 0x000fe40004000000 */
[----:B------:R-:W-:Y:S02]  /*2550*/  SHF.R.U32.HI R22, RZ, R7, R22 ;  /* 0x00000007ff167219 */ /* 0x000fe40000011616 */
[----:B---3--:R-:W-:-:S02]  /*2560*/  ISETP.NE.AND P1, PT, R18, 0x1, PT ;  /* 0x000000011200780c */ /* 0x008fc40003f25270 */
[----:B------:R-:W-:Y:S02]  /*2570*/  SEL R5, R11, R16, !P0 ;  /* 0x000000100b057207 */ /* 0x000fe40004000000 */
[----:B------:R-:W-:Y:S02]  /*2580*/  SEL R19, R9, R20, !P1 ;  /* 0x0000001409137207 */ /* 0x000fe40004800000 */
[----:B------:R-:W-:Y:S01]  /*2590*/  SEL R7, R13, R22, !P1 ;  /* 0x000000160d077207 */ /* 0x000fe20004800000 */
[----:B----4-:R-:W-:-:S04]  /*25a0*/  IMAD.HI.U32 R20, R17, R2, RZ ;  /* 0x0000000211147227 */ /* 0x010fc800078e00ff */
[----:B------:R-:W-:Y:S01]  /*25b0*/  IMAD.HI.U32 R6, R19, R2, RZ ;  /* 0x0000000213067227 */ /* 0x000fe200078e00ff */
[----:B------:R-:W-:-:S04]  /*25c0*/  @P3 SHF.R.U32.HI R17, RZ, R3, R20 ;  /* 0x00000003ff113219 */ /* 0x000fc80000011614 */
        /* <DEDUP_REMOVED lines=8> */
[----:B------:R-:W-:-:S04]  /*2650*/  @!P0 IMAD.HI.U32 R16, R7, R2, RZ ;  /* 0x0000000207108227 */ /* 0x000fc800078e00ff */
[----:B------:R-:W-:Y:S01]  /*2660*/  IMAD.MOV R2, RZ, RZ, -R6 ;  /* 0x000000ffff027224 */ /* 0x000fe200078e0a06 */
[----:B------:R-:W-:-:S03]  /*2670*/  @!P0 SHF.R.U32.HI R16, RZ, R3, R16 ;  /* 0x00000003ff108219 */ /* 0x000fc60000011610 */
[----:B------:R-:W-:Y:S01]  /*2680*/  IMAD R2, R26, R2, R5 ;  /* 0x000000021a027224 */ /* 0x000fe200078e0205 */
[----:B------:R-:W-:Y:S02]  /*2690*/  @!P0 SEL R3, R7, R16, !P3 ;  /* 0x0000001007038207 */ /* 0x000fe40005800000 */
[----:B------:R-:W-:-:S03]  /*26a0*/  IADD3 R16, PT, PT, -R5, RZ, RZ ;  /* 0x000000ff05107210 */ /* 0x000fc60007ffe1ff */
[--C-:B------:R-:W-:Y:S02]  /*26b0*/  @!P0 IMAD.IADD R6, R6, 0x1, -R3.reuse ;  /* 0x0000000106068824 */ /* 0x100fe400078e0a03 */
[----:B------:R-:W-:Y:S01]  /*26c0*/  @!P0 IMAD R3, R2, R19, R3 ;  /* 0x0000001302038224 */ /* 0x000fe200078e0203 */
[----:B------:R-:W-:Y:S01]  /*26d0*/  IADD3 R2, PT, PT, -R7, RZ, RZ ;  /* 0x000000ff07027210 */ /* 0x000fe20007ffe1ff */
[----:B------:R-:W-:Y:S02]  /*26e0*/  @!P0 IMAD R5, R26, R6, R7 ;  /* 0x000000061a058224 */ /* 0x000fe400078e0207 */
[----:B------:R-:W-:Y:S02]  /*26f0*/  IMAD R11, R4, R16, R11 ;  /* 0x00000010040b7224 */ /* 0x000fe400078e020b */
[----:B------:R-:W-:Y:S02]  /*2700*/  @!P0 IMAD.MOV.U32 R7, RZ, RZ, R3 ;  /* 0x000000ffff078224 */ /* 0x000fe400078e0003 */
[----:B------:R-:W-:-:S02]  /*2710*/  IMAD R2, R18, R2, R13 ;  /* 0x0000000212027224 */ /* 0x000fc400078e020d */
[----:B------:R-:W-:Y:S02]  /*2720*/  IMAD R11, R5, R4, R11 ;  /* 0x00000004050b7224 */ /* 0x000fe400078e020b */
[----:B------:R-:W-:Y:S02]  /*2730*/  IMAD R13, R7, R18, R2 ;  /* 0x00000012070d7224 */ /* 0x000fe400078e0202 */
.L_x_37:
[----:B------:R-:W1:Y:S02]  /*2740*/  LDCU UR8, c[0x0][0xb30] ;  /* 0x00016600ff0877ac */ /* 0x000e640008000800 */
[----:B-1----:R-:W-:-:S09]  /*2750*/  UISETP.NE.AND UP0, UPT, UR8, 0x1, UPT ;  /* 0x000000010800788c */ /* 0x002fd2000bf05270 */
[----:B------:R-:W-:Y:S05]  /*2760*/  BRA.U UP0, `(.L_x_38) ;  /* 0x0000000100407547 */ /* 0x000fea000b800000 */
[----:B------:R-:W1:Y:S08]  /*2770*/  LDC.64 R4, c[0x0][0xb10] ;  /* 0x0002c400ff047b82 */ /* 0x000e700000000a00 */
[----:B------:R-:W2:Y:S08]  /*2780*/  LDC.64 R2, c[0x0][0xb18] ;  /* 0x0002c600ff027b82 */ /* 0x000eb00000000a00 */
[----:B------:R-:W3:Y:S08]  /*2790*/  LDC R6, c[0x0][0xb20] ;  /* 0x0002c800ff067b82 */ /* 0x000ef00000000800 */
[----:B------:R-:W4:Y:S01]  /*27a0*/  LDC R16, c[0x0][0xb0c] ;  /* 0x0002c300ff107b82 */ /* 0x000f220000000800 */
[----:B-1----:R-:W-:-:S05]  /*27b0*/  IMAD.HI.U32 R4, R13, R4, RZ ;  /* 0x000000040d047227 */ /* 0x002fca00078e00ff */
[----:B------:R-:W-:Y:S01]  /*27c0*/  SHF.R.U32.HI R4, RZ, R5, R4 ;  /* 0x00000005ff047219 */ /* 0x000fe20000011604 */
[----:B--2---:R-:W-:Y:S01]  /*27d0*/  IMAD.HI.U32 R3, R11, R3, RZ ;  /* 0x000000030b037227 */ /* 0x004fe200078e00ff */
[----:B------:R-:W-:-:S04]  /*27e0*/  ISETP.NE.AND P0, PT, R2, 0x1, PT ;  /* 0x000000010200780c */ /* 0x000fc80003f05270 */
[----:B---3--:R-:W-:-:S04]  /*27f0*/  SHF.R.U32.HI R6, RZ, R6, R3 ;  /* 0x00000006ff067219 */ /* 0x008fc80000011603 */
[----:B------:R-:W-:Y:S02]  /*2800*/  SEL R3, R11, R6, !P0 ;  /* 0x000000060b037207 */ /* 0x000fe40004000000 */
[----:B----4-:R-:W-:-:S04]  /*2810*/  ISETP.NE.AND P1, PT, R16, 0x1, PT ;  /* 0x000000011000780c */ /* 0x010fc80003f25270 */
[----:B------:R-:W-:-:S05]  /*2820*/  SEL R4, R13, R4, !P1 ;  /* 0x000000040d047207 */ /* 0x000fca0004800000 */
[----:B------:R-:W-:Y:S02]  /*2830*/  IMAD.IADD R5, R3, 0x1, -R4 ;  /* 0x0000000103057824 */ /* 0x000fe400078e0a04 */
[----:B------:R-:W-:Y:S02]  /*2840*/  IMAD.IADD R3, R4, 0x1, -R3 ;  /* 0x0000000104037824 */ /* 0x000fe400078e0a03 */
[----:B------:R-:W-:Y:S02]  /*2850*/  IMAD R13, R5, R16, R13 ;  /* 0x00000010050d7224 */ /* 0x000fe400078e020d */
[----:B------:R-:W-:-:S07]  /*2860*/  IMAD R11, R3, R2, R11 ;  /* 0x00000002030b7224 */ /* 0x000fce00078e020b */
.L_x_38:
[----:B------:R-:W-:Y:S01]  /*2870*/  VIADD R14, R14, 0x1 ;  /* 0x000000010e0e7836 */ /* 0x000fe20000000000 */
[----:B------:R-:W-:Y:S01]  /*2880*/  PLOP3.LUT P1, PT, PT, PT, PT, 0x80, 0x8 ;  /* 0x000000000008781c */ /* 0x000fe20003f2f070 */
[----:B------:R-:W-:Y:S02]  /*2890*/  IMAD.IADD R21, R13, 0x1, R68 ;  /* 0x000000010d157824 */ /* 0x000fe400078e0244 */
[----:B------:R-:W-:Y:S01]  /*28a0*/  IMAD.IADD R20, R11, 0x1, R66 ;  /* 0x000000010b147824 */ /* 0x000fe200078e0242 */
[----:B------:R-:W-:-:S04]  /*28b0*/  ISETP.NE.AND P0, PT, R14, 0x2, PT ;  /* 0x000000020e00780c */ /* 0x000fc80003f05270 */
[----:B------:R-:W-:Y:S02]  /*28c0*/  SEL R3, RZ, 0x1, P0 ;  /* 0x00000001ff037807 */ /* 0x000fe40000000000 */
[----:B------:R-:W-:Y:S02]  /*28d0*/  SEL R14, R14, RZ, P0 ;  /* 0x000000ff0e0e7207 */ /* 0x000fe40000000000 */
[----:B------:R-:W-:Y:S01]  /*28e0*/  LOP3.LUT R12, R12, R3, RZ, 0x3c, !PT ;  /* 0x000000030c0c7212 */ /* 0x000fe200078e3cff */
[----:B------:R-:W-:Y:S06]  /*28f0*/  @P2 BRA `(.L_x_39) ;  /* 0xffffffec00282947 */ /* 0x000fec000383ffff */
[----:B------:R-:W-:Y:S01]  /*2900*/  UIADD3 UR4, UPT, UPT, UR4, 0x30, URZ ;  /* 0x0000003004047890 */ /* 0x000fe2000fffe0ff */
[----:B------:R-:W-:-:S03]  /*2910*/  SHF.L.U32 R3, R15, 0x1f, RZ ;  /* 0x0000001f0f037819 */ /* 0x000fc600000006ff */
[----:B------:R-:W-:-:S09]  /*2920*/  ULEA UR5, UR6, UR4, 0x3 ;  /* 0x0000000406057291 */ /* 0x000fd2000f8e18ff */
[----:B------:R-:W1:Y:S02]  /*2930*/  SYNCS.PHASECHK.TRANS64.TRYWAIT P0, [UR5], R3 ;  /* 0x00000003ff0075a7 */ /* 0x000e640008001105 */
[----:B-1----:R-:W-:Y:S05]  /*2940*/  @!P0 BRA `(.L_x_40) ;  /* 0x0000008c00488947 */ /* 0x002fea0003800000 */
.L_x_178:
[----:B------:R-:W-:-:S04]  /*2950*/  UIADD3 UR6, UPT, UPT, UR6, 0x1, URZ ;  /* 0x0000000106067890 */ /* 0x000fc8000fffe0ff */
[----:B------:R-:W-:-:S04]  /*2960*/  UISETP.NE.AND UP0, UPT, UR6, 0x6, UPT ;  /* 0x000000060600788c */ /* 0x000fc8000bf05270 */
[----:B------:R-:W-:Y:S02]  /*2970*/  USEL UR7, URZ, 0x1, UP0 ;  /* 0x00000001ff077887 */ /* 0x000fe40008000000 */
[----:B------:R-:W-:-:S04]  /*2980*/  USEL UR6, UR6, URZ, UP0 ;  /* 0x000000ff06067287 */ /* 0x000fc80008000000 */
[----:B------:R-:W-:Y:S01]  /*2990*/  ULEA UR5, UR6, UR4, 0x3 ;  /* 0x0000000406057291 */ /* 0x000fe2000f8e18ff */
[----:B------:R-:W-:-:S04]  /*29a0*/  LOP3.LUT R2, R15, UR7, RZ, 0x3c, !PT ;  /* 0x000000070f027c12 */ /* 0x000fc8000f8e3cff */
[----:B-1----:R-:W-:-:S04]  /*29b0*/  SHF.L.U32 R3, R2, 0x1f, RZ ;  /* 0x0000001f02037819 */ /* 0x002fc800000006ff */
[----:B------:R-:W1:Y:S02]  /*29c0*/  SYNCS.PHASECHK.TRANS64.TRYWAIT P0, [UR5], R3 ;  /* 0x00000003ff0075a7 */ /* 0x000e640008001105 */
[----:B-1----:R-:W-:Y:S05]  /*29d0*/  @!P0 BRA `(.L_x_41) ;  /* 0x0000008c003c8947 */ /* 0x002fea0003800000 */
.L_x_180:
        /* <DEDUP_REMOVED lines=9> */
.L_x_182:
        /* <DEDUP_REMOVED lines=9> */
.L_x_184:
        /* <DEDUP_REMOVED lines=9> */
.L_x_186:
[----:B------:R-:W-:-:S04]  /*2b90*/  UIADD3 UR6, UPT, UPT, UR6, 0x1, URZ ;  /* 0x0000000106067890 */ /* 0x000fc8000fffe0ff */
[----:B------:R-:W-:-:S04]  /*2ba0*/  UISETP.NE.AND UP0, UPT, UR6, 0x6, UPT ;  /* 0x000000060600788c */ /* 0x000fc8000bf05270 */
[----:B------:R-:W-:Y:S02]  /*2bb0*/  USEL UR5, URZ, 0x1, UP0 ;  /* 0x00000001ff057887 */ /* 0x000fe40008000000 */
[----:B------:R-:W-:-:S04]  /*2bc0*/  USEL UR6, UR6, URZ, UP0 ;  /* 0x000000ff06067287 */ /* 0x000fc80008000000 */
[----:B------:R-:W-:Y:S01]  /*2bd0*/  ULEA UR6, UR6, UR4, 0x3 ;  /* 0x0000000406067291 */ /* 0x000fe2000f8e18ff */
[----:B-1----:R-:W-:-:S04]  /*2be0*/  LOP3.LUT R3, R2, UR5, RZ, 0x3c, !PT ;  /* 0x0000000502037c12 */ /* 0x002fc8000f8e3cff */
[----:B------:R-:W-:Y:S01]  /*2bf0*/  SHF.L.U32 R3, R3, 0x1f, RZ ;  /* 0x0000001f03037819 */ /* 0x000fe200000006ff */
[----:B----4-:R-:W-:-:S07]  /*2c00*/  IMAD.U32 R0, RZ, RZ, UR6 ;  /* 0x00000006ff007e24 */ /* 0x010fce000f8e00ff */
.L_x_45:
[----:B-1----:R1:W2:Y:S02]  /*2c10*/  SYNCS.PHASECHK.TRANS64.TRYWAIT P0, [R0+URZ], R3 ;  /* 0x00000003000075a7 */ /* 0x0022a400080011ff */
[----:B--2---:R-:W-:Y:S05]  /*2c20*/  @!P0 NANOSLEEP.SYNCS 0x989680 ;  /* 0x009896800000895d */ /* 0x004fea0003900000 */
[----:B------:R-:W2:Y:S02]  /*2c30*/  @!P0 SYNCS.PHASECHK.TRANS64 P0, [R0+URZ], R3 ;  /* 0x00000003000085a7 */ /* 0x000ea400080010ff */
[----:B--2---:R-:W-:Y:S05]  /*2c40*/  @P0 EXIT ;  /* 0x000000000000094d */ /* 0x004fea0003800000 */
[----:B------:R-:W-:Y:S05]  /*2c50*/  BRA `(.L_x_45) ;  /* 0xfffffffc00ec7947 */ /* 0x000fea000383ffff */
.L_x_17:
[----:B------:R-:W-:-:S04]  /*2c60*/  UISETP.NE.AND UP1, UPT, UR37, URZ, UPT ;  /* 0x000000ff2500728c */ /* 0x000fc8000bf25270 */
[----:B------:R-:W-:-:S09]  /*2c70*/  UISETP.NE.OR UP1, UPT, UR8, 0x1, UP1 ;  /* 0x000000010800788c */ /* 0x000fd20008f25670 */
[----:B------:R-:W-:Y:S05]  /*2c80*/  BRA.U UP1, `(.L_x_46) ;  /* 0x0000000501487547 */ /* 0x000fea000b800000 */
[----:B------:R-:W-:Y:S01]  /*2c90*/  ISETP.NE.AND P2, PT, R2, RZ, PT ;  /* 0x000000ff0200720c */ /* 0x000fe20003f45270 */
[----:B------:R-:W-:Y:S01]  /*2ca0*/  IMAD.MOV.U32 R12, RZ, RZ, 0x1 ;  /* 0x00000001ff0c7424 */ /* 0x000fe200078e00ff */
[----:B------:R-:W-:Y:S02]  /*2cb0*/  CS2R R10, SRZ ;  /* 0x00000000000a7805 */ /* 0x000fe4000001ff00 */
[----:B------:R-:W-:Y:S01]  /*2cc0*/  CS2R R8, SRZ ;  /* 0x0000000000087805 */ /* 0x000fe2000001ff00 */
[----:B------:R-:W-:Y:S01]  /*2cd0*/  UMOV UR4, 0x400 ;  /* 0x0000040000047882 */ /* 0x000fe20000000000 */
[----:B------:R-:W-:Y:S01]  /*2ce0*/  UMOV UR6, URZ ;  /* 0x000000ff00067c82 */ /* 0x000fe20008000000 */
[----:B------:R-:W-:-:S12]  /*2cf0*/  ULEA UR37, UR37, UR4, 0x18 ;  /* 0x0000000425257291 */ /* 0x000fd8000f8ec0ff */
.L_x_50:
[----:B------:R-:W-:Y:S02]  /*2d00*/  LEA R0, R8, UR37, 0x3 ;  /* 0x0000002508007c11 */ /* 0x000fe4000f8e18ff */
[----:B------:R-:W-:-:S03]  /*2d10*/  SHF.L.U32 R5, R9, 0x1f, RZ ;  /* 0x0000001f09057819 */ /* 0x000fc600000006ff */
[----:B------:R-:W-:Y:S01]  /*2d20*/  VIADD R4, R0, 0x120 ;  /* 0x0000012000047836 */ /* 0x000fe20000000000 */
[----:B------:R-:W1:Y:S02]  /*2d30*/  SYNCS.PHASECHK.TRANS64.TRYWAIT P0, [R0+URZ+0x110], R5 ;  /* 0x00011005000075a7 */ /* 0x000e6400080011ff */
[----:B-1----:R-:W-:Y:S05]  /*2d40*/  @!P0 BRA `(.L_x_47) ;  /* 0x0000008800c08947 */ /* 0x002fea0003800000 */
.L_x_187:
[----:B------:R-:W-:Y:S01]  /*2d50*/  ULEA UR5, UR6, UR37, 0x3 ;  /* 0x0000002506057291 */ /* 0x000fe2000f8e18ff */
[----:B------:R-:W-:Y:S02]  /*2d60*/  PRMT R4, RZ, 0x654, R4 ;  /* 0x00000654ff047816 */ /* 0x000fe40000000004 */
[----:B-1----:R-:W-:Y:S01]  /*2d70*/  SHF.L.U32 R5, R12, 0x1f, RZ ;  /* 0x0000001f0c057819 */ /* 0x002fe200000006ff */
[----:B------:R-:W-:Y:S01]  /*2d80*/  UIADD3 UR4, UPT, UPT, UR5, 0xb0, URZ ;  /* 0x000000b005047890 */ /* 0x000fe2000fffe0ff */
[----:B------:R1:W-:Y:S05]  /*2d90*/  SYNCS.ARRIVE.TRANS64.RED.A1T0 RZ, [R4+URZ], RZ ;  /* 0x000000ff04ff79a7 */ /* 0x0003ea00081004ff */
[----:B------:R-:W-:Y:S01]  /*2da0*/  IMAD.U32 R7, RZ, RZ, UR4 ;  /* 0x00000004ff077e24 */ /* 0x000fe2000f8e00ff */
[----:B------:R-:W2:Y:S04]  /*2db0*/  SYNCS.PHASECHK.TRANS64.TRYWAIT P0, [UR5+0xc0], R5 ;  /* 0x0000c005ff0075a7 */ /* 0x000ea80008001105 */
[----:B------:R-:W-:Y:S01]  /*2dc0*/  PRMT R6, R2, 0x654, R7 ;  /* 0x0000065402067816 */ /* 0x000fe20000000007 */
[----:B-1----:R-:W-:Y:S01]  /*2dd0*/  @!P2 IMAD.MOV.U32 R4, RZ, RZ, 0x10 ;  /* 0x00000010ff04a424 */ /* 0x002fe200078e00ff */
[----:B--2---:R-:W-:Y:S06]  /*2de0*/  @!P0 BRA `(.L_x_48) ;  /* 0x0000008800ac8947 */ /* 0x004fec0003800000 */
.L_x_189:
[----:B------:R-:W-:Y:S01]  /*2df0*/  ULEA UR4, UR6, UR37, 0x4 ;  /* 0x0000002506047291 */ /* 0x000fe2000f8e20ff */
[----:B------:R-:W-:Y:S01]  /*2e00*/  SEL R3, R6, R3, !P2 ;  /* 0x0000000306037207 */ /* 0x000fe20005000000 */
[----:B------:R-:W-:Y:S01]  /*2e10*/  UIADD3 UR5, UPT, UPT, UR5, 0xb0, URZ ;  /* 0x000000b005057890 */ /* 0x000fe2000fffe0ff */
[----:B-1----:R-:W-:Y:S01]  /*2e20*/  LEA R0, R11, UR37, 0x3 ;  /* 0x000000250b007c11 */ /* 0x002fe2000f8e18ff */
[----:B------:R-:W-:Y:S01]  /*2e30*/  UIADD3 UR4, UPT, UPT, UR4, 0x140, URZ ;  /* 0x0000014004047890 */ /* 0x000fe2000fffe0ff */
[----:B------:R-:W-:Y:S01]  /*2e40*/  SHF.L.U32 R5, R10, 0x1f, RZ ;  /* 0x0000001f0a057819 */ /* 0x000fe200000006ff */
[----:B------:R1:W-:Y:S01]  /*2e50*/  @!P2 SYNCS.ARRIVE.TRANS64.RED RZ, [R3+URZ], R4 ;  /* 0x0000000403ffa9a7 */ /* 0x0003e200080004ff */
[----:B------:R-:W-:Y:S01]  /*2e60*/  UIADD3 UR6, UPT, UPT, UR6, 0x1, URZ ;  /* 0x0000000106067890 */ /* 0x000fe2000fffe0ff */
[----:B------:R-:W-:-:S03]  /*2e70*/  VIADD R8, R8, 0x1 ;  /* 0x0000000108087836 */ /* 0x000fc60000000000 */
[----:B------:R-:W-:Y:S02]  /*2e80*/  UISETP.NE.AND UP0, UPT, UR6, 0x2, UPT ;  /* 0x000000020600788c */ /* 0x000fe4000bf05270 */
[----:B------:R-:W-:Y:S06]  /*2e90*/  UGETNEXTWORKID.BROADCAST [UR4], [UR5] ;  /* 0x00000000040073ca */ /* 0x000fec0008000100 */
[----:B------:R-:W-:Y:S01]  /*2ea0*/  USEL UR4, URZ, 0x1, UP0 ;  /* 0x00000001ff047887 */ /* 0x000fe20008000000 */
[----:B------:R-:W-:Y:S01]  /*2eb0*/  ISETP.NE.AND P0, PT, R8, 0x2, PT ;  /* 0x000000020800780c */ /* 0x000fe20003f05270 */
[----:B------:R-:W-:Y:S01]  /*2ec0*/  USEL UR6, UR6, URZ, UP0 ;  /* 0x000000ff06067287 */ /* 0x000fe20008000000 */
[----:B------:R-:W2:Y:S03]  /*2ed0*/  SYNCS.PHASECHK.TRANS64.TRYWAIT P1, [R0+URZ+0xb0], R5 ;  /* 0x0000b005000075a7 */ /* 0x000ea600080211ff */
[----:B------:R-:W-:Y:S01]  /*2ee0*/  LOP3.LUT R12, R12, UR4, RZ, 0x3c, !PT ;  /* 0x000000040c0c7c12 */ /* 0x000fe2000f8e3cff */
[----:B-12---:R-:W-:Y:S07]  /*2ef0*/  @!P1 BRA `(.L_x_49) ;  /* 0x0000008800809947 */ /* 0x006fee0003800000 */
.L_x_190:
[C---:B------:R-:W-:Y:S01]  /*2f00*/  LEA R4, R11.reuse, UR37, 0x4 ;  /* 0x000000250b047c11 */ /* 0x040fe2000f8e20ff */
[----:B-1----:R-:W-:Y:S01]  /*2f10*/  VIADD R0, R0, 0xc0 ;  /* 0x000000c000007836 */ /* 0x002fe20000000000 */
[----:B------:R-:W-:Y:S01]  /*2f20*/  SEL R8, R8, RZ, P0 ;  /* 0x000000ff08087207 */ /* 0x000fe20000000000 */
[----:B------:R-:W-:-:S03]  /*2f30*/  VIADD R11, R11, 0x1 ;  /* 0x000000010b0b7836 */ /* 0x000fc60000000000 */
[----:B------:R-:W1:Y:S01]  /*2f40*/  LDS.128 R4, [R4+0x140] ;  /* 0x0001400004047984 */ /* 0x000e620000000c00 */
[----:B------:R-:W-:Y:S02]  /*2f50*/  PRMT R0, RZ, 0x654, R0 ;  /* 0x00000654ff007816 */ /* 0x000fe40000000000 */
[C---:B------:R-:W-:Y:S01]  /*2f60*/  ISETP.NE.AND P1, PT, R11.reuse, 0x2, PT ;  /* 0x000000020b00780c */ /* 0x040fe20003f25270 */
[----:B------:R-:W-:Y:S01]  /*2f70*/  @!PT LDS RZ, [RZ] ;  /* 0x00000000fffff984 */ /* 0x000fe20000000800 */
[----:B------:R-:W-:Y:S01]  /*2f80*/  @!PT LDS RZ, [RZ] ;  /* 0x00000000fffff984 */ /* 0x000fe20000000800 */
[----:B------:R-:W-:Y:S01]  /*2f90*/  @!PT LDS RZ, [RZ] ;  /* 0x00000000fffff984 */ /* 0x000fe20000000800 */
[----:B------:R-:W-:Y:S01]  /*2fa0*/  @!PT LDS RZ, [RZ] ;  /* 0x00000000fffff984 */ /* 0x000fe20000000800 */
[----:B------:R2:W-:Y:S06]  /*2fb0*/  MEMBAR.ALL.CTA ;  /* 0x0000000000007992 */ /* 0x0005ec0000008000 */
[----:B--2---:R-:W2:Y:S01]  /*2fc0*/  FENCE.VIEW.ASYNC.S ;  /* 0x00000000000073c6 */ /* 0x004ea20000000000 */
[----:B------:R-:W-:Y:S01]  /*2fd0*/  SEL R11, R11, RZ, P1 ;  /* 0x000000ff0b0b7207 */ /* 0x000fe20000800000 */
[----:B--2---:R2:W-:Y:S01]  /*2fe0*/  SYNCS.ARRIVE.TRANS64.RED.A1T0 RZ, [R0+URZ], RZ ;  /* 0x000000ff00ff79a7 */ /* 0x0045e200081004ff */
[----:B-1----:R-:W-:-:S02]  /*2ff0*/  LOP3.LUT P3, RZ, R6, 0x1, RZ, 0xc0, !PT ;  /* 0x0000000106ff7812 */ /* 0x002fc4000786c0ff */
[----:B------:R-:W-:-:S04]  /*3000*/  SEL R5, RZ, 0x1, P1 ;  /* 0x00000001ff057807 */ /* 0x000fc80000800000 */
[----:B------:R-:W-:Y:S02]  /*3010*/  LOP3.LUT R10, R10, R5, RZ, 0x3c, !PT ;  /* 0x000000050a0a7212 */ /* 0x000fe400078e3cff */
[----:B--2---:R-:W-:-:S04]  /*3020*/  SEL R0, RZ, 0x1, P0 ;  /* 0x00000001ff007807 */ /* 0x004fc80000000000 */
[----:B------:R-:W-:Y:S01]  /*3030*/  LOP3.LUT R9, R9, R0, RZ, 0x3c, !PT ;  /* 0x0000000009097212 */ /* 0x000fe200078e3cff */
[----:B------:R-:W-:Y:S06]  /*3040*/  @P3 BRA `(.L_x_50) ;  /* 0xfffffffc002c3947 */ /* 0x000fec000383ffff */
[----:B------:R-:W-:Y:S01]  /*3050*/  ULEA UR5, UR6, UR37, 0x3 ;  /* 0x0000002506057291 */ /* 0x000fe2000f8e18ff */
[----:B------:R-:W-:-:S08]  /*3060*/  SHF.L.U32 R3, R12, 0x1f, RZ ;  /* 0x0000001f0c037819 */ /* 0x000fd000000006ff */
[----:B------:R-:W1:Y:S02]  /*3070*/  SYNCS.PHASECHK.TRANS64 P0, [UR5+0xc0], R3 ;  /* 0x0000c003ff0075a7 */ /* 0x000e640008001005 */
[----:B-1----:R-:W-:Y:S05]  /*3080*/  @P0 BRA `(.L_x_51) ;  /* 0x0000000000080947 */ /* 0x002fea0003800000 */
[----:B------:R-:W1:Y:S02]  /*3090*/  SYNCS.PHASECHK.TRANS64.TRYWAIT P0, [UR5+0xc0], R3 ;  /* 0x0000c003ff0075a7 */ /* 0x000e640008001105 */
[----:B-1----:R-:W-:Y:S05]  /*30a0*/  @!P0 BRA `(.L_x_52) ;  /* 0x0000008800288947 */ /* 0x002fea0003800000 */
.L_x_51:
[----:B------:R-:W-:-:S04]  /*30b0*/  UIADD3 UR4, UPT, UPT, UR6, 0x1, URZ ;  /* 0x0000000106047890 */ /* 0x000fc8000fffe0ff */
[----:B------:R-:W-:-:S04]  /*30c0*/  UISETP.NE.AND UP0, UPT, UR4, 0x2, UPT ;  /* 0x000000020400788c */ /* 0x000fc8000bf05270 */
[----:B------:R-:W-:Y:S02]  /*30d0*/  USEL UR7, URZ, 0x1, UP0 ;  /* 0x00000001ff077887 */ /* 0x000fe40008000000 */
[----:B------:R-:W-:-:S04]  /*30e0*/  USEL UR4, UR4, URZ, UP0 ;  /* 0x000000ff04047287 */ /* 0x000fc80008000000 */
[----:B------:R-:W-:Y:S01]  /*30f0*/  ULEA UR4, UR4, UR37, 0x3 ;  /* 0x0000002504047291 */ /* 0x000fe2000f8e18ff */
[----:B-1----:R-:W-:-:S04]  /*3100*/  LOP3.LUT R3, R12, UR7, RZ, 0x3c, !PT ;  /* 0x000000070c037c12 */ /* 0x002fc8000f8e3cff */
[----:B------:R-:W-:-:S04]  /*3110*/  SHF.L.U32 R0, R3, 0x1f, RZ ;  /* 0x0000001f03007819 */ /* 0x000fc800000006ff */
[----:B------:R-:W1:Y:S02]  /*3120*/  SYNCS.PHASECHK.TRANS64 P0, [UR4+0xc0], R0 ;  /* 0x0000c000ff0075a7 */ /* 0x000e640008001004 */
[----:B-1----:R-:W-:Y:S05]  /*3130*/  @P0 EXIT ;  /* 0x000000000000094d */ /* 0x002fea0003800000 */
[----:B------:R-:W-:Y:S02]  /*3140*/  SHF.L.U32 R3, R3, 0x1f, RZ ;  /* 0x0000001f03037819 */ /* 0x000fe400000006ff */
[----:B------:R-:W-:-:S07]  /*3150*/  MOV R0, UR4 ;  /* 0x0000000400007c02 */ /* 0x000fce0008000f00 */
.L_x_53:
[----:B-1----:R1:W2:Y:S02]  /*3160*/  SYNCS.PHASECHK.TRANS64.TRYWAIT P0, [R0+URZ+0xc0], R3 ;  /* 0x0000c003000075a7 */ /* 0x0022a400080011ff */
[----:B--2---:R-:W-:Y:S05]  /*3170*/  @!P0 NANOSLEEP.SYNCS 0x989680 ;  /* 0x009896800000895d */ /* 0x004fea0003900000 */
[----:B------:R-:W2:Y:S02]  /*3180*/  @!P0 SYNCS.PHASECHK.TRANS64 P0, [R0+URZ+0xc0], R3 ;  /* 0x0000c003000085a7 */ /* 0x000ea400080010ff */
[----:B--2---:R-:W-:Y:S05]  /*3190*/  @P0 EXIT ;  /* 0x000000000000094d */ /* 0x004fea0003800000 */
[----:B------:R-:W-:Y:S05]  /*31a0*/  BRA `(.L_x_53) ;  /* 0xfffffffc00ec7947 */ /* 0x000fea000383ffff */
.L_x_46:
[----:B------:R-:W-:-:S09]  /*31b0*/  UISETP.NE.AND UP1, UPT, UR8, URZ, UPT ;  /* 0x000000ff0800728c */ /* 0x000fd2000bf25270 */
[----:B------:R-:W-:Y:S05]  /*31c0*/  BRA.U UP1, `(.L_x_54) ;  /* 0x0000000d01b47547 */ /* 0x000fea000b800000 */
[----:B------:R-:W-:Y:S01]  /*31d0*/  UMOV UR4, 0x40 ;  /* 0x0000004000047882 */ /* 0x000fe20000000000 */
[----:B------:R-:W-:Y:S01]  /*31e0*/  NOP ;  /* 0x0000000000007918 */ /* 0x000fe20000000000 */
[----:B------:R-:W-:Y:S01]  /*31f0*/  ULEA UR4, UR37, UR4, 0x18 ;  /* 0x0000000425047291 */ /* 0x000fe2000f8ec0ff */
[----:B------:R-:W-:Y:S02]  /*3200*/  UMOV UR5, 0x400 ;  /* 0x0000040000057882 */ /* 0x000fe40000000000 */
[----:B------:R-:W-:-:S06]  /*3210*/  ULEA UR37, UR37, UR5, 0x18 ;  /* 0x0000000525257291 */ /* 0x000fcc000f8ec0ff */
[----:B------:R-:W1:Y:S02]  /*3220*/  LDS.U8 R0, [UR4+0x1c] ;  /* 0x00001c04ff007984 */ /* 0x000e640008000000 */
[----:B-1----:R-:W-:-:S13]  /*3230*/  ISETP.NE.AND P0, PT, R0, RZ, PT ;  /* 0x000000ff0000720c */ /* 0x002fda0003f05270 */
[----:B------:R-:W-:Y:S05]  /*3240*/  @P0 BRA `(.L_x_55) ;  /* 0x0000000000580947 */ /* 0x000fea0003800000 */
[----:B------:R-:W-:-:S13]  /*3250*/  ELECT P0, URZ, PT ;  /* 0x0000000000ff782f */ /* 0x000fda0003800000 */
[----:B------:R-:W-:Y:S05]  /*3260*/  @!P0 BRA `(.L_x_56) ;  /* 0x0000000000608947 */ /* 0x000fea0003800000 */
[----:B------:R-:W-:Y:S01]  /*3270*/  UMOV UR5, 0x10 ;  /* 0x0000001000057882 */ /* 0x000fe20000000000 */
[----:B------:R-:W-:Y:S01]  /*3280*/  HFMA2 R0, -RZ, RZ, 0, 5.9604644775390625e-08 ;  /* 0x00000001ff007431 */ /* 0x000fe200000001ff */
[----:B------:R-:W-:-:S03]  /*3290*/  MOV R2, 0xffff ;  /* 0x0000ffff00027802 */ /* 0x000fc60000000f00 */
[----:B------:R-:W-:Y:S04]  /*32a0*/  DEPBAR.LE SB1, 0x36 ;  /* 0x00009d800000791a */ /* 0x000fe80000000000 */
[----:B------:R-:W1:Y:S02]  /*32b0*/  UTCATOMSWS.FIND_AND_SET.ALIGN UP0, UR5, UR5 ;  /* 0x00000005000575e3 */ /* 0x000e640008000800 */
[----:B-1----:R-:W-:Y:S01]  /*32c0*/  MOV R3, UR5 ;  /* 0x0000000500037c02 */ /* 0x002fe20008000f00 */
[----:B------:R-:W-:Y:S06]  /*32d0*/  BRA.U UP0, `(.L_x_57) ;  /* 0x0000000100187547 */ /* 0x000fec000b800000 */
.L_x_58:
[----:B------:R-:W-:Y:S05]  /*32e0*/  NANOSLEEP 0x64 ;  /* 0x000000640000795d */ /* 0x000fea0003800000 */
[----:B------:R-:W-:-:S05]  /*32f0*/  UMOV UR5, 0x10 ;  /* 0x0000001000057882 */ /* 0x000fca0000000000 */
[----:B------:R-:W-:Y:S04]  /*3300*/  DEPBAR.LE SB1, 0x36 ;  /* 0x00009d800000791a */ /* 0x000fe80000000000 */
[----:B------:R-:W1:Y:S02]  /*3310*/  UTCATOMSWS.FIND_AND_SET.ALIGN UP0, UR5, UR5 ;  /* 0x00000005000575e3 */ /* 0x000e640008000800 */
[----:B-1----:R-:W-:Y:S01]  /*3320*/  MOV R3, UR5 ;  /* 0x0000000500037c02 */ /* 0x002fe20008000f00 */
[----:B------:R-:W-:Y:S05]  /*3330*/  BRA.U !UP0, `(.L_x_58) ;  /* 0xfffffffd08e87547 */ /* 0x000fea000b83ffff */
.L_x_57:
[-C--:B------:R-:W-:Y:S02]  /*3340*/  SHF.L.U32 R2, R2, R3.reuse, RZ ;  /* 0x0000000302027219 */ /* 0x080fe400000006ff */
[----:B------:R-:W-:Y:S01]  /*3350*/  SHF.L.U32 R0, R0, R3, RZ ;  /* 0x0000000300007219 */ /* 0x000fe200000006ff */
[----:B------:R-:W-:Y:S02]  /*3360*/  IMAD.SHL.U32 R3, R3, 0x20, RZ ;  /* 0x0000002003037824 */ /* 0x000fe400078e00ff */
[----:B------:R1:W-:Y:S04]  /*3370*/  ATOMS.OR RZ, [UR4+0x14], R2 ;  /* 0x00001402ffff798c */ /* 0x0003e8000b000004 */
[----:B------:R1:W-:Y:S04]  /*3380*/  ATOMS.OR RZ, [UR4+0x18], R0 ;  /* 0x00001800ffff798c */ /* 0x0003e8000b000004 */
[----:B------:R1:W-:Y:S01]  /*3390*/  STS [UR37+0x160], R3 ;  /* 0x00016003ff007988 */ /* 0x0003e20008000825 */
[----:B------:R-:W-:Y:S05]  /*33a0*/  BRA `(.L_x_56) ;  /* 0x0000000000107947 */ /* 0x000fea0003800000 */
.L_x_55:
[----:B------:R-:W-:Y:S02]  /*33b0*/  MOV R0, 0xffffffff ;  /* 0xffffffff00007802 */ /* 0x000fe40000000f00 */
[----:B------:R-:W-:-:S03]  /*33c0*/  MOV R2, 0x33f0 ;  /* 0x000033f000027802 */ /* 0x000fc60000000f00 */
[----:B------:R1:W-:Y:S04]  /*33d0*/  STS [UR37+0x160], R0 ;  /* 0x00016000ff007988 */ /* 0x0003e80008000825 */
[----:B-1-3-5:R-:W-:Y:S05]  /*33e0*/  CALL.REL.NOINC `($__internal_1_$__cuda_sm10x_tcgen05_guardrail_trap_phase_invalid_during_alloc) ;  /* 0x0000009000207944 */ /* 0x02afea0003c00000 */
.L_x_56:
[----:B------:R-:W-:Y:S05]  /*33f0*/  WARPSYNC.ALL ;  /* 0x0000000000007948 */ /* 0x000fea0003800000 */
[----:B------:R-:W2:Y:S01]  /*3400*/  S2UR UR5, SR_CgaCtaId ;  /* 0x00000000000579c3 */ /* 0x000ea20000008800 */
[----:B------:R-:W-:Y:S01]  /*3410*/  UMOV UR4, 0x400 ;  /* 0x0000040000047882 */ /* 0x000fe20000000000 */
[----:B------:R-:W-:-:S06]  /*3420*/  NOP ;  /* 0x0000000000007918 */ /* 0x000fcc0000000000 */
[----:B------:R-:W-:Y:S06]  /*3430*/  BAR.ARV 0x6, 0xa0 ;  /* 0x0182800000007b1d */ /* 0x000fec0000002000 */
[----:B------:R-:W4:Y:S01]  /*3440*/  LDCU UR7, c[0x0][0x38c] ;  /* 0x00007180ff0777ac */ /* 0x000f220008000800 */
[----:B------:R-:W-:Y:S01]  /*3450*/  IMAD.MOV.U32 R11, RZ, RZ, 0x1 ;  /* 0x00000001ff0b7424 */ /* 0x000fe200078e00ff */
[----:B------:R-:W-:Y:S01]  /*3460*/  CS2R R8, SRZ ;  /* 0x0000000000087805 */ /* 0x000fe2000001ff00 */
[----:B------:R-:W-:Y:S01]  /*3470*/  IMAD.MOV.U32 R10, RZ, RZ, RZ ;  /* 0x000000ffff0a7224 */ /* 0x000fe200078e00ff */
[----:B------:R-:W3:Y:S01]  /*3480*/  LDCU UR6, c[0x0][0x38c] ;  /* 0x00007180ff0677ac */ /* 0x000ee20008000800 */
[----:B------:R-:W-:Y:S01]  /*3490*/  UMOV UR15, URZ ;  /* 0x000000ff000f7c82 */ /* 0x000fe20008000000 */
[----:B------:R-:W-:Y:S01]  /*34a0*/  UMOV UR14, URZ ;  /* 0x000000ff000e7c82 */ /* 0x000fe20008000000 */
[----:B--2---:R-:W-:Y:S01]  /*34b0*/  ULEA UR5, UR5, UR4, 0x18 ;  /* 0x0000000405057291 */ /* 0x004fe2000f8ec0ff */
[----:B------:R-:W-:Y:S01]  /*34c0*/  UMOV UR24, 0x0 ;  /* 0x0000000000187882 */ /* 0x000fe20000000000 */
[----:B------:R-:W-:-:S02]  /*34d0*/  UMOV UR25, 0x8218910 ;  /* 0x0821891000197882 */ /* 0x000fc40000000000 */
[----:B------:R-:W-:Y:S02]  /*34e0*/  UIADD3 UR10, UPT, UPT, UR5, 0x8400, URZ ;  /* 0x00008400050a7890 */ /* 0x000fe4000fffe0ff */
[----:B------:R-:W-:Y:S02]  /*34f0*/  UIADD3 UR11, UPT, UPT, UR5, 0x20400, URZ ;  /* 0x00020400050b7890 */ /* 0x000fe4000fffe0ff */
[----:B----4-:R-:W-:Y:S01]  /*3500*/  UIADD3 UR7, UPT, UPT, UR7, 0x1f, URZ ;  /* 0x0000001f07077890 */ /* 0x010fe2000fffe0ff */
[----:B-1----:R-:W1:Y:S01]  /*3510*/  LDS R0, [UR5+0x160] ;  /* 0x00016005ff007984 */ /* 0x002e620008000800 */
[----:B------:R-:W-:Y:S02]  /*3520*/  USHF.R.U32.HI UR10, URZ, 0x4, UR10 ;  /* 0x00000004ff0a7899 */ /* 0x000fe4000801160a */
[----:B------:R-:W-:Y:S02]  /*3530*/  USHF.R.S32.HI UR4, URZ, 0x1f, UR7 ;  /* 0x0000001fff047899 */ /* 0x000fe40008011407 */
[----:B------:R-:W-:-:S02]  /*3540*/  USHF.R.U32.HI UR11, URZ, 0x4, UR11 ;  /* 0x00000004ff0b7899 */ /* 0x000fc4000801160b */
[----:B------:R-:W-:Y:S02]  /*3550*/  ULEA.HI UR4, UR4, UR7, URZ, 0x5 ;  /* 0x0000000704047291 */ /* 0x000fe4000f8f28ff */
[----:B------:R-:W-:Y:S02]  /*3560*/  ULOP3.LUT UR10, UR10, 0x3fff, URZ, 0xc0, !UPT ;  /* 0x00003fff0a0a7892 */ /* 0x000fe4000f8ec0ff */
[----:B------:R-:W-:Y:S02]  /*3570*/  USHF.R.S32.HI UR4, URZ, 0x5, UR4 ;  /* 0x00000005ff047899 */ /* 0x000fe40008011404 */
[----:B------:R-:W-:Y:S02]  /*3580*/  ULOP3.LUT UR11, UR11, 0x3fff, URZ, 0xc0, !UPT ;  /* 0x00003fff0b0b7892 */ /* 0x000fe4000f8ec0ff */
[----:B------:R-:W-:Y:S01]  /*3590*/  UISETP.LT.AND UP0, UPT, UR4, 0x1, UPT ;  /* 0x000000010400788c */ /* 0x000fe2000bf01270 */
[----:B------:R-:W-:Y:S01]  /*35a0*/  UMOV UR22, 0x0 ;  /* 0x0000000000167882 */ /* 0x000fe20000000000 */
[----:B------:R-:W-:-:S02]  /*35b0*/  UMOV UR23, 0x8218910 ;  /* 0x0821891000177882 */ /* 0x000fc40000000000 */
[----:B------:R-:W-:Y:S02]  /*35c0*/  USEL UR9, UR4, 0x1, !UP0 ;  /* 0x0000000104097887 */ /* 0x000fe4000c000000 */
[----:B------:R-:W-:Y:S02]  /*35d0*/  ULOP3.LUT UR10, UR10, 0x1000000, URZ, 0xfc, !UPT ;  /* 0x010000000a0a7892 */ /* 0x000fe4000f8efcff */
[----:B------:R-:W-:Y:S02]  /*35e0*/  ULOP3.LUT UR11, UR11, 0x1000000, URZ, 0xfc, !UPT ;  /* 0x010000000b0b7892 */ /* 0x000fe4000f8efcff */
[----:B------:R-:W-:Y:S02]  /*35f0*/  UIADD3 UR9, UPT, UPT, -UR9, URZ, URZ ;  /* 0x000000ff09097290 */ /* 0x000fe4000fffe1ff */
[----:B---3--:R-:W-:Y:S01]  /*3600*/  UISETP.GE.AND UP3, UPT, UR6, 0x1, UPT ;  /* 0x000000010600788c */ /* 0x008fe2000bf66270 */
[----:B------:R-:W-:Y:S01]  /*3610*/  UMOV UR20, 0x0 ;  /* 0x0000000000147882 */ /* 0x000fe20000000000 */
[----:B------:R-:W-:Y:S01]  /*3620*/  UMOV UR21, 0x8218910 ;  /* 0x0821891000157882 */ /* 0x000fe20000000000 */
[----:B------:R-:W-:Y:S01]  /*3630*/  UMOV UR18, 0x0 ;  /* 0x0000000000127882 */ /* 0x000fe20000000000 */
[----:B------:R-:W-:Y:S01]  /*3640*/  UMOV UR19, 0x8218910 ;  /* 0x0821891000137882 */ /* 0x000fe20000000000 */
[----:B-1----:R-:W-:-:S15]  /*3650*/  R2UR UR16, R0 ;  /* 0x00000000001072ca */ /* 0x002fde00000e0000 */
.L_x_65:
[----:B------:R-:W-:Y:S02]  /*3660*/  LEA R0, R10, UR5, 0x3 ;  /* 0x000000050a007c11 */ /* 0x000fe4000f8e18ff */
[----:B------:R-:W-:Y:S02]  /*3670*/  SHF.L.U32 R5, R9, 0x1f, RZ ;  /* 0x0000001f09057819 */ /* 0x000fe400000006ff */
[----:B------:R-:W-:Y:S01]  /*3680*/  PLOP3.LUT P0, PT, PT, PT, UP3, 0x80, 0x8 ;  /* 0x000000000008781c */ /* 0x000fe20003f0f038 */
[----:B------:R-:W-:Y:S01]  /*3690*/  VIADD R3, R0, 0xc0 ;  /* 0x000000c000037836 */ /* 0x000fe20000000000 */
[----:B-1----:R-:W1:Y:S02]  /*36a0*/  SYNCS.PHASECHK.TRANS64.TRYWAIT P1, [R0+URZ+0xb0], R5 ;  /* 0x0000b005000075a7 */ /* 0x002e6400080211ff */
[----:B-1-3--:R-:W-:Y:S09]  /*36b0*/  @!P1 BRA `(.L_x_59) ;  /* 0x0000008000bc9947 */ /* 0x00aff20003800000 */
.L_x_192:
[----:B------:R-:W-:Y:S01]  /*36c0*/  LEA R4, R10, UR5, 0x4 ;  /* 0x000000050a047c11 */ /* 0x000fe2000f8e20ff */
[----:B------:R-:W-:Y:S01]  /*36d0*/  @UP3 ULEA UR6, UR14, UR5, 0x3 ;  /* 0x000000050e063291 */ /* 0x000fe2000f8e18ff */
[----:B------:R-:W-:Y:S01]  /*36e0*/  PLOP3.LUT P2, PT, PT, PT, PT, 0x80, 0x8 ;  /* 0x000000000008781c */ /* 0x000fe20003f4f070 */
[----:B------:R-:W-:Y:S01]  /*36f0*/  ULEA UR7, UR15, UR5, 0x3 ;  /* 0x000000050f077291 */ /* 0x000fe2000f8e18ff */
[----:B------:R-:W-:Y:S01]  /*3700*/  PRMT R3, RZ, 0x654, R3 ;  /* 0x00000654ff037816 */ /* 0x000fe20000000003 */
[----:B------:R-:W-:Y:S01]  /*3710*/  ULEA UR8, UR15, UR16, 0x7 ;  /* 0x000000100f087291 */ /* 0x000fe2000f8e38ff */
[----:B-1----:R-:W1:Y:S01]  /*3720*/  LDS.128 R4, [R4+0x140] ;  /* 0x0001400004047984 */ /* 0x002e620000000c00 */
[----:B------:R-:W-:Y:S02]  /*3730*/  @P0 SHF.L.U32 R2, R8, 0x1f, RZ ;  /* 0x0000001f08020819 */ /* 0x000fe400000006ff */
[----:B------:R-:W-:Y:S01]  /*3740*/  SHF.L.U32 R0, R11, 0x1f, RZ ;  /* 0x0000001f0b007819 */ /* 0x000fe200000006ff */
[----:B------:R-:W-:Y:S01]  /*3750*/  @!PT LDS RZ, [RZ] ;  /* 0x00000000fffff984 */ /* 0x000fe20000000800 */
[----:B------:R-:W-:Y:S01]  /*3760*/  @!PT LDS RZ, [RZ] ;  /* 0x00000000fffff984 */ /* 0x000fe20000000800 */
[----:B------:R-:W-:Y:S01]  /*3770*/  @!PT LDS RZ, [RZ] ;  /* 0x00000000fffff984 */ /* 0x000fe20000000800 */
[----:B------:R-:W-:Y:S01]  /*3780*/  @!PT LDS RZ, [RZ] ;  /* 0x00000000fffff984 */ /* 0x000fe20000000800 */
[----:B------:R2:W-:Y:S06]  /*3790*/  MEMBAR.ALL.CTA ;  /* 0x0000000000007992 */ /* 0x0005ec0000008000 */
[----:B--2---:R-:W2:Y:S02]  /*37a0*/  FENCE.VIEW.ASYNC.S ;  /* 0x00000000000073c6 */ /* 0x004ea40000000000 */
[----:B--2---:R2:W-:Y:S01]  /*37b0*/  SYNCS.ARRIVE.TRANS64.RED.A1T0 RZ, [R3+URZ], RZ ;  /* 0x000000ff03ff79a7 */ /* 0x0045e200081004ff */
[----:B------:R2:W3:Y:S01]  /*37c0*/  @P0 SYNCS.PHASECHK.TRANS64.TRYWAIT P2, [UR6], R2 ;  /* 0x00000002ff0005a7 */ /* 0x0004e20008041106 */
[----:B-1----:R-:W-:Y:S01]  /*37d0*/  LOP3.LUT P1, RZ, R6, 0x1, RZ, 0xc0, !PT ;  /* 0x0000000106ff7812 */ /* 0x002fe2000782c0ff */
[----:B------:R-:W1:Y:S02]  /*37e0*/  SYNCS.PHASECHK.TRANS64.TRYWAIT P0, [UR7+0xf0], R0 ;  /* 0x0000f000ff0075a7 */ /* 0x000e640008001107 */
[----:B-123--:R-:W-:Y:S10]  /*37f0*/  @!P0 BRA `(.L_x_60) ;  /* 0x0000008000808947 */ /* 0x00eff40003800000 */
.L_x_194:
[----:B------:R-:W-:Y:S01]  /*3800*/  IADD3 R10, PT, PT, R10, 0x1, RZ ;  /* 0x000000010a0a7810 */ /* 0x000fe20007ffe0ff */
[----:B------:R-:W-:Y:S06]  /*3810*/  BRA.U !UP3, `(.L_x_61) ;  /* 0x000000010bc07547 */ /* 0x000fec000b800000 */
[----:B------:R-:W-:Y:S01]  /*3820*/  UPLOP3.LUT UP4, UPT, UPT, UPT, UPT, 0x40, 0x4 ;  /* 0x000000000004789c */ /* 0x000fe20003f8e870 */
[----:B------:R-:W-:Y:S01]  /*3830*/  UMOV UR13, UR9 ;  /* 0x00000009000d7c82 */ /* 0x000fe20008000000 */
[----:B------:R-:W-:Y:S01]  /*3840*/  UMOV UR12, UR4 ;  /* 0x00000004000c7c82 */ /* 0x000fe20008000000 */
[----:B------:R-:W-:-:S08]  /*3850*/  UMOV UR17, UR14 ;  /* 0x0000000e00117c82 */ /* 0x000fd00008000000 */
.L_x_64:
[----:B------:R-:W-:Y:S02]  /*3860*/  UIADD3 UR13, UPT, UPT, UR13, 0x1, URZ ;  /* 0x000000010d0d7890 */ /* 0x000fe4000fffe0ff */
[----:B--2---:R-:W-:Y:S02]  /*3870*/  ULEA UR6, UR17, UR5, 0x3 ;  /* 0x0000000511067291 */ /* 0x004fe4000f8e18ff */
[----:B------:R-:W-:Y:S01]  /*3880*/  UISETP.NE.AND UP0, UPT, UR13, URZ, UPT ;  /* 0x000000ff0d00728c */ /* 0x000fe2000bf05270 */
[----:B---3--:R-:W-:Y:S10]  /*3890*/  @P2 BRA `(.L_x_62) ;  /* 0x00000000000c2947 */ /* 0x008ff40003800000 */
[----:B-1----:R-:W-:Y:S04]  /*38a0*/  SHF.L.U32 R3, R8, 0x1f, RZ ;  /* 0x0000001f08037819 */ /* 0x002fe800000006ff */
[----:B------:R-:W1:Y:S02]  /*38b0*/  SYNCS.PHASECHK.TRANS64.TRYWAIT P0, [UR6], R3 ;  /* 0x00000003ff0075a7 */ /* 0x000e640008001106 */
[----:B-1----:R-:W-:Y:S05]  /*38c0*/  @!P0 BRA `(.L_x_63) ;  /* 0x0000008000648947 */ /* 0x002fea0003800000 */
.L_x_62:
[----:B------:R-:W-:Y:S01]  /*38d0*/  UISETP.NE.AND UP1, UPT, UR12, 0x1, UPT ;  /* 0x000000010c00788c */ /* 0x000fe2000bf25270 */
[----:B------:R-:W-:Y:S01]  /*38e0*/  PLOP3.LUT P2, PT, PT, PT, PT, 0x80, 0x8 ;  /* 0x000000000008781c */ /* 0x000fe20003f4f070 */
[----:B------:R-:W-:Y:S02]  /*38f0*/  UIADD3 UR14, UPT, UPT, UR17, 0x1, URZ ;  /* 0x00000001110e7890 */ /* 0x000fe4000fffe0ff */
[----:B------:R-:W-:Y:S02]  /*3900*/  ULEA UR28, UR17, UR11, 0xa ;  /* 0x0000000b111c7291 */ /* 0x000fe4000f8e50ff */
[----:B------:R-:W-:Y:S01]  /*3910*/  UISETP.NE.AND UP2, UPT, UR14, 0x6, UPT ;  /* 0x000000060e00788c */ /* 0x000fe2000bf45270 */
[----:B------:R-:W-:Y:S01]  /*3920*/  PLOP3.LUT P0, PT, PT, PT, UP1, 0x80, 0x8 ;  /* 0x000000000008781c */ /* 0x000fe20003f0f018 */
[----:B------:R-:W-:Y:S02]  /*3930*/  UIADD3 UR40, UPT, UPT, UR28, 0x40, URZ ;  /* 0x000000401c287890 */ /* 0x000fe4000fffe0ff */
[----:B------:R-:W-:Y:S02]  /*3940*/  USEL UR27, URZ, 0x1, UP2 ;  /* 0x00000001ff1b7887 */ /* 0x000fe40009000000 */
[----:B------:R-:W-:Y:S02]  /*3950*/  USEL UR14, UR14, URZ, UP2 ;  /* 0x000000ff0e0e7287 */ /* 0x000fe40009000000 */
[----:B------:R-:W-:Y:S02]  /*3960*/  UIADD3 UR36, UPT, UPT, UR28, 0x80, URZ ;  /* 0x000000801c247890 */ /* 0x000fe4000fffe0ff */
[----:B------:R-:W-:Y:S01]  /*3970*/  @UP1 ULEA UR26, UR14, UR5, 0x3 ;  /* 0x000000050e1a1291 */ /* 0x000fe2000f8e18ff */
[----:B------:R-:W-:Y:S01]  /*3980*/  LOP3.LUT R8, R8, UR27, RZ, 0x3c, !PT ;  /* 0x0000001b08087c12 */ /* 0x000fe2000f8e3cff */
[----:B------:R-:W-:Y:S02]  /*3990*/  UIADD3 UR32, UPT, UPT, UR28, 0xc0, URZ ;  /* 0x000000c01c207890 */ /* 0x000fe4000fffe0ff */
[----:B------:R-:W-:Y:S01]  /*39a0*/  UIADD3 UR6, UPT, UPT, UR6, 0x30, URZ ;  /* 0x0000003006067890 */ /* 0x000fe2000fffe0ff */
[----:B-1----:R-:W-:Y:S01]  /*39b0*/  @P0 SHF.L.U32 R0, R8, 0x1f, RZ ;  /* 0x0000001f08000819 */ /* 0x002fe200000006ff */
[----:B------:R-:W-:Y:S01]  /*39c0*/  UIADD3 UR12, UPT, UPT, UR12, -0x1, URZ ;  /* 0xffffffff0c0c7890 */ /* 0x000fe2000fffe0ff */
[----:B------:R-:W-:Y:S02]  /*39d0*/  UMOV UR29, 0x20004020 ;  /* 0x20004020001d7882 */ /* 0x000fe40000000000 */
[----:B------:R2:W3:Y:S01]  /*39e0*/  @P0 SYNCS.PHASECHK.TRANS64.TRYWAIT P2, [UR26], R0 ;  /* 0x00000000ff0005a7 */ /* 0x0004e2000804111a */
[----:B------:R-:W-:Y:S01]  /*39f0*/  ULEA UR26, UR17, UR10, 0xa ;  /* 0x0000000a111a7291 */ /* 0x000fe2000f8e50ff */
[----:B------:R-:W-:Y:S01]  /*3a00*/  UMOV UR27, 0x20004020 ;  /* 0x20004020001b7882 */ /* 0x000fe20000000000 */
[----:B------:R-:W-:Y:S02]  /*3a10*/  UMOV UR41, 0x20004020 ;  /* 0x2000402000297882 */ /* 0x000fe40000000000 */
[----:B------:R-:W-:Y:S02]  /*3a20*/  UIADD3 UR38, UPT, UPT, UR26, 0x40, URZ ;  /* 0x000000401a267890 */ /* 0x000fe4000fffe0ff */
[----:B------:R-:W-:Y:S02]  /*3a30*/  UIADD3 UR34, UPT, UPT, UR26, 0x80, URZ ;  /* 0x000000801a227890 */ /* 0x000fe4000fffe0ff */
[----:B------:R-:W-:Y:S01]  /*3a40*/  UIADD3 UR30, UPT, UPT, UR26, 0xc0, URZ ;  /* 0x000000c01a1e7890 */ /* 0x000fe2000fffe0ff */
[----:B------:R2:W-:Y:S01]  /*3a50*/  UTCHMMA gdesc[UR26], gdesc[UR28], tmem[UR8], tmem[UR24], idesc[UR25], UP4 ;  /* 0x00ff181c1a0075ea */ /* 0x0005e2000a000008 */
[----:B------:R-:W-:Y:S01]  /*3a60*/  UPLOP3.LUT UP4, UPT, UPT, UPT, UPT, 0x80, 0x8 ;  /* 0x000000000008789c */ /* 0x000fe20003f8f070 */
[----:B------:R-:W-:Y:S01]  /*3a70*/  UMOV UR39, 0x20004020 ;  /* 0x2000402000277882 */ /* 0x000fe20000000000 */
[----:B------:R-:W-:Y:S01]  /*3a80*/  UMOV UR37, 0x20004020 ;  /* 0x2000402000257882 */ /* 0x000fe20000000000 */
[----:B------:R2:W-:Y:S01]  /*3a90*/  UTCHMMA gdesc[UR38], gdesc[UR40], tmem[UR8], tmem[UR22], idesc[UR23], UPT ;  /* 0x00ff1628260075ea */ /* 0x0005e2000b800008 */
[----:B------:R-:W-:Y:S01]  /*3aa0*/  UMOV UR35, 0x20004020 ;  /* 0x2000402000237882 */ /* 0x000fe20000000000 */
[----:B------:R-:W-:Y:S01]  /*3ab0*/  UMOV UR33, 0x20004020 ;  /* 0x2000402000217882 */ /* 0x000fe20000000000 */
[----:B------:R-:W-:Y:S01]  /*3ac0*/  UMOV UR31, 0x20004020 ;  /* 0x20004020001f7882 */ /* 0x000fe20000000000 */
[----:B------:R2:W-:Y:S01]  /*3ad0*/  UTCHMMA gdesc[UR34], gdesc[UR36], tmem[UR8], tmem[UR20], idesc[UR21], UPT ;  /* 0x00ff1424220075ea */ /* 0x0005e2000b800008 */
[----:B------:R2:W-:Y:S01]  /*3ae0*/  UTCHMMA gdesc[UR30], gdesc[UR32], tmem[UR8], tmem[UR18], idesc[UR19], UPT ;  /* 0x00ff12201e0075ea */ /* 0x0005e2000b800008 */
[----:B------:R2:W-:Y:S01]  /*3af0*/  UTCBAR [UR6], URZ ;  /* 0x000000ff060073e9 */ /* 0x0005e200080000ff */
[----:B------:R-:W-:Y:S01]  /*3b00*/  UMOV UR17, UR14 ;  /* 0x0000000e00117c82 */ /* 0x000fe20008000000 */
[----:B------:R-:W-:Y:S05]  /*3b10*/  BRA.U UP0, `(.L_x_64) ;  /* 0xfffffffd00507547 */ /* 0x000fea000b83ffff */
.L_x_61:
[----:B------:R-:W-:Y:S01]  /*3b20*/  UIADD3 UR15, UPT, UPT, UR15, 0x1, URZ ;  /* 0x000000010f0f7890 */ /* 0x000fe2000fffe0ff */
[C---:B------:R-:W-:Y:S01]  /*3b30*/  ISETP.NE.AND P0, PT, R10.reuse, 0x2, PT ;  /* 0x000000020a00780c */ /* 0x040fe20003f05270 */
[----:B------:R-:W-:Y:S02]  /*3b40*/  UIADD3 UR7, UPT, UPT, UR7, 0xd0, URZ ;  /* 0x000000d007077890 */ /* 0x000fe4000fffe0ff */
[----:B------:R-:W-:Y:S01]  /*3b50*/  UISETP.NE.AND UP0, UPT, UR15, 0x4, UPT ;  /* 0x000000040f00788c */ /* 0x000fe2000bf05270 */
[----:B-12---:R-:W-:Y:S02]  /*3b60*/  SEL R0, RZ, 0x1, P0 ;  /* 0x00000001ff007807 */ /* 0x006fe40000000000 */
[----:B------:R-:W-:Y:S01]  /*3b70*/  SEL R10, R10, RZ, P0 ;  /* 0x000000ff0a0a7207 */ /* 0x000fe20000000000 */
[----:B------:R-:W-:Y:S01]  /*3b80*/  USEL UR6, URZ, 0x1, UP0 ;  /* 0x00000001ff067887 */ /* 0x000fe20008000000 */
[----:B------:R-:W-:Y:S01]  /*3b90*/  LOP3.LUT R9, R9, R0, RZ, 0x3c, !PT ;  /* 0x0000000009097212 */ /* 0x000fe200078e3cff */
[----:B------:R-:W-:Y:S01]  /*3ba0*/  USEL UR15, UR15, URZ, UP0 ;  /* 0x000000ff0f0f7287 */ /* 0x000fe20008000000 */
[----:B------:R1:W-:Y:S03]  /*3bb0*/  UTCBAR [UR7], URZ ;  /* 0x000000ff070073e9 */ /* 0x0003e600080000ff */
[----:B------:R-:W-:Y:S01]  /*3bc0*/  LOP3.LUT R11, R11, UR6, RZ, 0x3c, !PT ;  /* 0x000000060b0b7c12 */ /* 0x000fe2000f8e3cff */
[----:B------:R-:W-:Y:S07]  /*3bd0*/  @P1 BRA `(.L_x_65) ;  /* 0xfffffff800a01947 */ /* 0x000fee000383ffff */
[----:B------:R-:W2:Y:S01]  /*3be0*/  S2UR UR4, SR_CgaCtaId ;  /* 0x00000000000479c3 */ /* 0x000ea20000008800 */
[----:B------:R-:W-:Y:S01]  /*3bf0*/  ELECT P0, URZ, PT ;  /* 0x0000000000ff782f */ /* 0x000fe20003800000 */
[----:B------:R-:W-:Y:S01]  /*3c00*/  IMAD.MOV.U32 R0, RZ, RZ, 0x1 ;  /* 0x00000001ff007424 */ /* 0x000fe200078e00ff */
[----:B------:R-:W-:Y:S01]  /*3c10*/  UIADD3 UR5, UPT, UPT, UR5, 0xf0, URZ ;  /* 0x000000f005057890 */ /* 0x000fe2000fffe0ff */
[----:B------:R-:W-:Y:S01]  /*3c20*/  SHF.L.U32 R3, R11, 0x1f, RZ ;  /* 0x0000001f0b037819 */ /* 0x000fe200000006ff */
[----:B------:R-:W-:-:S03]  /*3c30*/  UMOV UR6, 0x40 ;  /* 0x0000004000067882 */ /* 0x000fc60000000000 */
[----:B------:R-:W-:Y:S01]  /*3c40*/  UVIRTCOUNT.DEALLOC.SMPOOL 0x80 ;  /* 0x000000800000784c */ /* 0x000fe20000000000 */
[----:B--2---:R-:W-:Y:S02]  /*3c50*/  ULEA UR4, UR4, UR6, 0x18 ;  /* 0x0000000604047291 */ /* 0x004fe4000f8ec0ff */
[----:B------:R-:W-:-:S07]  /*3c60*/  ULEA UR6, UR15, UR5, 0x3 ;  /* 0x000000050f067291 */ /* 0x000fce000f8e18ff */
[----:B------:R2:W-:Y:S02]  /*3c70*/  @P0 STS.U8 [UR4+0x1c], R0 ;  /* 0x00001c00ff000988 */ /* 0x0005e40008000004 */
[----:B------:R-:W4:Y:S02]  /*3c80*/  SYNCS.PHASECHK.TRANS64.TRYWAIT P0, [UR6], R3 ;  /* 0x00000003ff0075a7 */ /* 0x000f240008001106 */
[----:B--2-4-:R-:W-:Y:S05]  /*3c90*/  @!P0 BRA `(.L_x_66) ;  /* 0x0000007c00888947 */ /* 0x014fea0003800000 */
.L_x_197:
[----:B-1----:R-:W-:-:S04]  /*3ca0*/  UIADD3 UR7, UPT, UPT, UR15, 0x1, URZ ;  /* 0x000000010f077890 */ /* 0x002fc8000fffe0ff */
[----:B------:R-:W-:-:S04]  /*3cb0*/  UISETP.NE.AND UP0, UPT, UR7, 0x4, UPT ;  /* 0x000000040700788c */ /* 0x000fc8000bf05270 */
[----:B------:R-:W-:Y:S02]  /*3cc0*/  USEL UR8, URZ, 0x1, UP0 ;  /* 0x00000001ff087887 */ /* 0x000fe40008000000 */
[----:B------:R-:W-:-:S04]  /*3cd0*/  USEL UR7, UR7, URZ, UP0 ;  /* 0x000000ff07077287 */ /* 0x000fc80008000000 */
[----:B------:R-:W-:Y:S01]  /*3ce0*/  ULEA UR6, UR7, UR5, 0x3 ;  /* 0x0000000507067291 */ /* 0x000fe2000f8e18ff */
[----:B------:R-:W-:-:S04]  /*3cf0*/  LOP3.LUT R2, R11, UR8, RZ, 0x3c, !PT ;  /* 0x000000080b027c12 */ /* 0x000fc8000f8e3cff */
[----:B--2---:R-:W-:-:S04]  /*3d00*/  SHF.L.U32 R3, R2, 0x1f, RZ ;  /* 0x0000001f02037819 */ /* 0x004fc800000006ff */
[----:B------:R-:W1:Y:S02]  /*3d10*/  SYNCS.PHASECHK.TRANS64.TRYWAIT P0, [UR6], R3 ;  /* 0x00000003ff0075a7 */ /* 0x000e640008001106 */
[----:B-1----:R-:W-:Y:S05]  /*3d20*/  @!P0 BRA `(.L_x_67) ;  /* 0x0000007c007c8947 */ /* 0x002fea0003800000 */
.L_x_199:
        /* <DEDUP_REMOVED lines=9> */
.L_x_201:
[----:B------:R-:W-:-:S04]  /*3dc0*/  UIADD3 UR7, UPT, UPT, UR7, 0x1, URZ ;  /* 0x0000000107077890 */ /* 0x000fc8000fffe0ff */
[----:B------:R-:W-:-:S04]  /*3dd0*/  UISETP.NE.AND UP0, UPT, UR7, 0x4, UPT ;  /* 0x000000040700788c */ /* 0x000fc8000bf05270 */
[----:B------:R-:W-:Y:S02]  /*3de0*/  USEL UR6, URZ, 0x1, UP0 ;  /* 0x00000001ff067887 */ /* 0x000fe40008000000 */
[----:B------:R-:W-:-:S04]  /*3df0*/  USEL UR7, UR7, URZ, UP0 ;  /* 0x000000ff07077287 */ /* 0x000fc80008000000 */
[----:B------:R-:W-:Y:S01]  /*3e00*/  ULEA UR7, UR7, UR5, 0x3 ;  /* 0x0000000507077291 */ /* 0x000fe2000f8e18ff */
[----:B-1----:R-:W-:-:S04]  /*3e10*/  LOP3.LUT R3, R2, UR6, RZ, 0x3c, !PT ;  /* 0x0000000602037c12 */ /* 0x002fc8000f8e3cff */
[----:B------:R-:W-:-:S04]  /*3e20*/  SHF.L.U32 R3, R3, 0x1f, RZ ;  /* 0x0000001f03037819 */ /* 0x000fc800000006ff */
[----:B------:R-:W1:Y:S02]  /*3e30*/  SYNCS.PHASECHK.TRANS64.TRYWAIT P0, [UR7], R3 ;  /* 0x00000003ff0075a7 */ /* 0x000e640008001107 */
[----:B-1----:R-:W-:Y:S05]  /*3e40*/  @!P0 BRA `(.L_x_69) ;  /* 0x0000007c00648947 */ /* 0x002fea0003800000 */
.L_x_203:
[----:B------:R-:W-:Y:S01]  /*3e50*/  NOP ;  /* 0x0000000000007918 */ /* 0x000fe20000000000 */
[----:B-1----:R-:W1:Y:S01]  /*3e60*/  LDS R0, [UR4+0x14] ;  /* 0x00001404ff007984 */ /* 0x002e620008000800 */
[----:B------:R-:W-:Y:S01]  /*3e70*/  ULOP3.LUT UR6, UR16, 0xffff, URZ, 0xc0, !UPT ;  /* 0x0000ffff10067892 */ /* 0x000fe2000f8ec0ff */
[----:B------:R-:W-:Y:S01]  /*3e80*/  UMOV UR8, 0xffff ;  /* 0x0000ffff00087882 */ /* 0x000fe20000000000 */
[----:B------:R-:W-:Y:S02]  /*3e90*/  UMOV UR5, 0x1 ;  /* 0x0000000100057882 */ /* 0x000fe40000000000 */
[----:B------:R-:W-:-:S04]  /*3ea0*/  USHF.R.U32.HI UR6, URZ, 0x5, UR6 ;  /* 0x00000005ff067899 */ /* 0x000fc80008011606 */
[----:B------:R-:W-:Y:S02]  /*3eb0*/  USHF.L.U32 UR8, UR8, UR6, URZ ;  /* 0x0000000608087299 */ /* 0x000fe400080006ff */
[----:B------:R-:W-:-:S04]  /*3ec0*/  USHF.L.U32 UR5, UR5, UR6, URZ ;  /* 0x0000000605057299 */ /* 0x000fc800080006ff */
[----:B-1----:R-:W-:-:S04]  /*3ed0*/  LOP3.LUT R0, R0, UR8, RZ, 0xc0, !PT ;  /* 0x0000000800007c12 */ /* 0x002fc8000f8ec0ff */
[----:B------:R-:W-:-:S13]  /*3ee0*/  ISETP.NE.AND P0, PT, R0, UR8, PT ;  /* 0x0000000800007c0c */ /* 0x000fda000bf05270 */
[----:B------:R-:W-:Y:S05]  /*3ef0*/  @P0 BRA `(.L_x_70) ;  /* 0x0000000000580947 */ /* 0x000fea0003800000 */
[----:B------:R-:W1:Y:S02]  /*3f00*/  LDS R0, [UR4+0x18] ;  /* 0x00001804ff007984 */ /* 0x000e640008000800 */
[----:B-1----:R-:W-:-:S04]  /*3f10*/  LOP3.LUT R0, R0, UR5, RZ, 0xc0, !PT ;  /* 0x0000000500007c12 */ /* 0x002fc8000f8ec0ff */
[----:B------:R-:W-:-:S13]  /*3f20*/  ISETP.NE.AND P0, PT, R0, UR5, PT ;  /* 0x0000000500007c0c */ /* 0x000fda000bf05270 */
[----:B------:R-:W-:Y:S05]  /*3f30*/  @P0 BRA `(.L_x_71) ;  /* 0x00000000003c0947 */ /* 0x000fea0003800000 */
[----:B------:R-:W1:Y:S01]  /*3f40*/  S2R R2, SR_LANEID ;  /* 0x0000000000027919 */ /* 0x000e620000000000 */
[----:B------:R-:W-:Y:S01]  /*3f50*/  ULOP3.LUT UR8, URZ, UR8, URZ, 0x33, !UPT ;  /* 0x00000008ff087292 */ /* 0x000fe2000f8e33ff */
[----:B------:R-:W-:Y:S01]  /*3f60*/  LOP3.LUT R4, RZ, UR5, RZ, 0x33, !PT ;  /* 0x00000005ff047c12 */ /* 0x000fe2000f8e33ff */
[----:B------:R-:W-:Y:S02]  /*3f70*/  VOTEU.ANY UR7, UPT, PT ;  /* 0x0000000000077886 */ /* 0x000fe400038e0100 */
[----:B------:R-:W-:Y:S01]  /*3f80*/  UFLO.U32 UR7, UR7 ;  /* 0x00000007000772bd */ /* 0x000fe200080e0000 */
[----:B------:R-:W2:Y:S01]  /*3f90*/  REDUX UR5, R4 ;  /* 0x00000000040573c4 */ /* 0x000ea20000000000 */
[----:B------:R-:W-:-:S06]  /*3fa0*/  IMAD.U32 R0, RZ, RZ, UR8 ;  /* 0x00000008ff007e24 */ /* 0x000fcc000f8e00ff */
[----:B------:R4:W-:Y:S01]  /*3fb0*/  UTCATOMSWS.AND URZ, UR8 ;  /* 0x0000000800ff79e3 */ /* 0x0009e20008000000 */
[----:B------:R-:W3:Y:S01]  /*3fc0*/  REDUX UR6, R0 ;  /* 0x00000000000673c4 */ /* 0x000ee20000000000 */
[----:B-1----:R-:W-:Y:S01]  /*3fd0*/  ISETP.EQ.U32.AND P0, PT, R2, UR7, PT ;  /* 0x0000000702007c0c */ /* 0x002fe2000bf02070 */
[----:B--2---:R-:W-:Y:S01]  /*3fe0*/  IMAD.U32 R2, RZ, RZ, UR5 ;  /* 0x00000005ff027e24 */ /* 0x004fe2000f8e00ff */
[----:B---3--:R-:W-:-:S11]  /*3ff0*/  MOV R3, UR6 ;  /* 0x0000000600037c02 */ /* 0x008fd60008000f00 */
[----:B------:R4:W-:Y:S04]  /*4000*/  @P0 ATOMS.AND RZ, [UR4+0x14], R3 ;  /* 0x00001403ffff098c */ /* 0x0009e8000a800004 */
[----:B------:R4:W-:Y:S01]  /*4010*/  @P0 ATOMS.AND RZ, [UR4+0x18], R2 ;  /* 0x00001802ffff098c */ /* 0x0009e2000a800004 */
[----:B------:R-:W-:Y:S05]  /*4020*/  BRA `(.L_x_72) ;  /* 0x0000000000147947 */ /* 0x000fea0003800000 */
.L_x_71:
[----:B------:R-:W-:Y:S02]  /*4030*/  MOV R2, 0x4050 ;  /* 0x0000405000027802 */ /* 0x000fe40000000f00 */
[----:B---3-5:R-:W-:Y:S05]  /*4040*/  CALL.REL.NOINC `($__internal_0_$__cuda_sm10x_tcgen05_guardrail_trap_col_being_dealloced_not_returned_by_alloc) ;  /* 0x0000008000fc7944 */ /* 0x028fea0003c00000 */
[----:B------:R-:W-:Y:S05]  /*4050*/  BRA `(.L_x_72) ;  /* 0x0000000000087947 */ /* 0x000fea0003800000 */
.L_x_70:
[----:B------:R-:W-:Y:S02]  /*4060*/  MOV R2, 0x4080 ;  /* 0x0000408000027802 */ /* 0x000fe40000000f00 */
[----:B---3-5:R-:W-:Y:S05]  /*4070*/  CALL.REL.NOINC `($__internal_2_$__cuda_sm10x_tcgen05_guardrail_trap_unallocated_columns_being_dealloced) ;  /* 0x0000008400087944 */ /* 0x028fea0003c00000 */
.L_x_72:
[----:B------:R-:W-:Y:S01]  /*4080*/  NOP ;  /* 0x0000000000007918 */ /* 0x000fe20000000000 */
[----:B----4-:R-:W-:Y:S05]  /*4090*/  EXIT ;  /* 0x000000000000794d */ /* 0x010fea0003800000 */
.L_x_54:
[----:B------:R-:W-:-:S09]  /*40a0*/  UISETP.NE.OR UP2, UPT, UR8, 0x3, !UP2 ;  /* 0x000000030800788c */ /* 0x000fd2000d745670 */
[----:B------:R-:W-:Y:S05]  /*40b0*/  BRA.U UP2, `(.L_x_73) ;  /* 0x0000001502a07547 */ /* 0x000fea000b800000 */
[----:B------:R-:W1:Y:S01]  /*40c0*/  LDC R0, c[0x0][0xb30] ;  /* 0x0002cc00ff007b82 */ /* 0x000e620000000800 */
[----:B------:R-:W2:Y:S01]  /*40d0*/  LDCU.64 UR8, c[0x0][0x888] ;  /* 0x00011100ff0877ac */ /* 0x000ea20008000a00 */
[----:B------:R-:W-:Y:S02]  /*40e0*/  HFMA2 R25, -RZ, RZ, 0, 0 ;  /* 0x00000000ff197431 */ /* 0x000fe400000001ff */
[----:B------:R-:W-:Y:S01]  /*40f0*/  IMAD.MOV.U32 R27, RZ, RZ, RZ ;  /* 0x000000ffff1b7224 */ /* 0x000fe200078e00ff */
[----:B------:R-:W4:Y:S01]  /*4100*/  LDCU.64 UR4, c[0x0][0x890] ;  /* 0x00011200ff0477ac */ /* 0x000f220008000a00 */
[----:B------:R-:W-:Y:S02]  /*4110*/  IMAD.MOV.U32 R23, RZ, RZ, 0x2000 ;  /* 0x00002000ff177424 */ /* 0x000fe400078e00ff */
[----:B------:R-:W3:Y:S01]  /*4120*/  LDC R19, c[0x0][0x370] ;  /* 0x0000dc00ff137b82 */ /* 0x000ee20000000800 */
[----:B------:R-:W-:Y:S01]  /*4130*/  UMOV UR7, 0x400 ;  /* 0x0000040000077882 */ /* 0x000fe20000000000 */
[----:B------:R-:W-:-:S02]  /*4140*/  UPLOP3.LUT UP1, UPT, UPT, UPT, UPT, 0x40, 0x4 ;  /* 0x000000000004789c */ /* 0x000fc40003f2e870 */
[----:B------:R-:W-:-:S04]  /*4150*/  ULEA UR7, UR37, UR7, 0x18 ;  /* 0x0000000725077291 */ /* 0x000fc8000f8ec0ff */
[----:B------:R-:W3:Y:S01]  /*4160*/  LDC R2, c[0x0][0xb0c] ;  /* 0x0002c300ff027b82 */ /* 0x000ee20000000800 */
[----:B------:R-:W-:Y:S02]  /*4170*/  UIADD3 UR41, UPT, UPT, UR7, 0x60, URZ ;  /* 0x0000006007297890 */ /* 0x000fe4000fffe0ff */
[----:B--2---:R-:W-:Y:S02]  /*4180*/  UISETP.NE.U32.AND UP2, UPT, UR8, URZ, UPT ;  /* 0x000000ff0800728c */ /* 0x004fe4000bf45070 */
[----:B------:R-:W-:Y:S02]  /*4190*/  UIADD3 UR33, UPT, UPT, UR7, 0x68, URZ ;  /* 0x0000006807217890 */ /* 0x000fe4000fffe0ff */
[----:B----4-:R-:W-:Y:S01]  /*41a0*/  UISETP.NE.U32.AND UP3, UPT, UR4, URZ, UPT ;  /* 0x000000ff0400728c */ /* 0x010fe2000bf65070 */
[----:B------:R-:W2:Y:S01]  /*41b0*/  LDC R18, c[0x0][0xb20] ;  /* 0x0002c800ff127b82 */ /* 0x000ea20000000800 */
[----:B-1----:R-:W-:Y:S01]  /*41c0*/  ISETP.NE.AND P1, PT, R0, 0x1, PT ;  /* 0x000000010000780c */ /* 0x002fe20003f25270 */
[----:B------:R-:W-:-:S02]  /*41d0*/  UISETP.NE.AND.EX UP2, UPT, UR9, URZ, UPT, UP2 ;  /* 0x000000ff0900728c */ /* 0x000fc4000bf45320 */
[----:B------:R-:W-:Y:S02]  /*41e0*/  UIADD3 UR25, UPT, UPT, UR7, 0x70, URZ ;  /* 0x0000007007197890 */ /* 0x000fe4000fffe0ff */
[----:B------:R-:W-:Y:S02]  /*41f0*/  UIADD3 UR17, UPT, UPT, UR7, 0x78, URZ ;  /* 0x0000007807117890 */ /* 0x000fe4000fffe0ff */
[----:B-----5:R-:W1:Y:S01]  /*4200*/  LDC.64 R32, c[0x0][0x348] ;  /* 0x0000d200ff207b82 */ /* 0x020e620000000a00 */
[----:B------:R-:W-:-:S07]  /*4210*/  UISETP.NE.AND.EX UP3, UPT, UR5, URZ, UPT, UP3 ;  /* 0x000000ff0500728c */ /* 0x000fce000bf65330 */
[----:B------:R-:W4:Y:S08]  /*4220*/  LDC.64 R16, c[0x0][0xb10] ;  /* 0x0002c400ff107b82 */ /* 0x000f300000000a00 */
[----:B------:R-:W1:Y:S08]  /*4230*/  LDC.64 R6, c[0x0][0xb18] ;  /* 0x0002c600ff067b82 */ /* 0x000e700000000a00 */
[----:B------:R-:W1:Y:S08]  /*4240*/  LDC.64 R4, c[0x0][0xb28] ;  /* 0x0002ca00ff047b82 */ /* 0x000e700000000a00 */
[----:B--23--:R-:W1:Y:S02]  /*4250*/  LDC R22, c[0x0][0x374] ;  /* 0x0000dd00ff167b82 */ /* 0x00ce640000000800 */
.L_x_88:
[----:B------:R-:W-:Y:S02]  /*4260*/  LEA R0, R27, UR7, 0x3 ;  /* 0x000000071b007c11 */ /* 0x000fe4000f8e18ff */
[----:B------:R-:W-:Y:S02]  /*4270*/  SHF.L.U32 R3, R25, 0x1f, RZ ;  /* 0x0000001f19037819 */ /* 0x000fe400000006ff */
[----:B------:R-:W-:Y:S02]  /*4280*/  LEA R28, R27, UR7, 0x4 ;  /* 0x000000071b1c7c11 */ /* 0x000fe4000f8e20ff */
[----:B--2---:R-:W2:Y:S02]  /*4290*/  SYNCS.PHASECHK.TRANS64.TRYWAIT P0, [R0+URZ+0xb0], R3 ;  /* 0x0000b003000075a7 */ /* 0x004ea400080011ff */
[----:B--2---:R-:W-:Y:S05]  /*42a0*/  @!P0 BRA `(.L_x_74) ;  /* 0x0000007800648947 */ /* 0x004fea0003800000 */
.L_x_204:
[----:B------:R-:W-:Y:S01]  /*42b0*/  ISETP.GE.AND P0, PT, R26, 0x1, PT ;  /* 0x000000011a00780c */ /* 0x000fe20003f06270 */
[----:B------:R-:W3:Y:S01]  /*42c0*/  LDS.128 R28, [R28+0x140] ;  /* 0x000140001c1c7984 */ /* 0x000ee20000000c00 */
[----:B--2---:R-:W-:Y:S01]  /*42d0*/  VIADD R0, R0, 0xc0 ;  /* 0x000000c000007836 */ /* 0x004fe20000000000 */
[----:B------:R-:W-:Y:S01]  /*42e0*/  @!PT LDS RZ, [RZ] ;  /* 0x00000000fffff984 */ /* 0x000fe20000000800 */
[----:B------:R-:W-:Y:S01]  /*42f0*/  @!PT LDS RZ, [RZ] ;  /* 0x00000000fffff984 */ /* 0x000fe20000000800 */
[----:B------:R-:W-:Y:S01]  /*4300*/  @!PT LDS RZ, [RZ] ;  /* 0x00000000fffff984 */ /* 0x000fe20000000800 */
[----:B------:R-:W-:Y:S01]  /*4310*/  @!PT LDS RZ, [RZ] ;  /* 0x00000000fffff984 */ /* 0x000fe20000000800 */
[----:B------:R2:W-:Y:S06]  /*4320*/  MEMBAR.ALL.CTA ;  /* 0x0000000000007992 */ /* 0x0005ec0000008000 */
[----:B--2---:R-:W2:Y:S01]  /*4330*/  FENCE.VIEW.ASYNC.S ;  /* 0x00000000000073c6 */ /* 0x004ea20000000000 */
[----:B------:R-:W-:Y:S04]  /*4340*/  PRMT R0, RZ, 0x654, R0 ;  /* 0x00000654ff007816 */ /* 0x000fe80000000000 */
[----:B--2---:R2:W-:Y:S01]  /*4350*/  SYNCS.ARRIVE.TRANS64.RED.A1T0 RZ, [R0+URZ], RZ ;  /* 0x000000ff00ff79a7 */ /* 0x0045e200081004ff */
[----:B---3--:R-:W-:Y:S11]  /*4360*/  LOP3.LUT P3, RZ, R30, 0x1, RZ, 0xc0, !PT ;  /* 0x000000011eff7812 */ /* 0x008ff6000786c0ff */
[----:B------:R-:W-:Y:S02]  /*4370*/  @!UPT UIADD3 URZ, UPT, UPT, URZ, URZ, URZ ;  /* 0x000000fffffff290 */ /* 0x000fe4000fffe0ff */
[----:B------:R-:W-:Y:S02]  /*4380*/  @P3 MOV R13, R28 ;  /* 0x0000001c000d3202 */ /* 0x000fe40000000f00 */
[----:B------:R-:W-:Y:S01]  /*4390*/  @P3 LOP3.LUT R8, R29, 0xffff, RZ, 0xc0, !PT ;  /* 0x0000ffff1d083812 */ /* 0x000fe200078ec0ff */
[----:B--2---:R-:W-:Y:S06]  /*43a0*/  @!P0 BRA `(.L_x_75) ;  /* 0x0000000000a48947 */ /* 0x004fec0003800000 */
[----:B-1----:R-:W-:Y:S01]  /*43b0*/  IMAD.HI.U32 R37, R22, R7, RZ ;  /* 0x0000000716257227 */ /* 0x002fe200078e00ff */
[----:B------:R-:W-:Y:S02]  /*43c0*/  ISETP.NE.AND P0, PT, R6, 0x1, PT ;  /* 0x000000010600780c */ /* 0x000fe40003f05270 */
[----:B------:R-:W-:Y:S01]  /*43d0*/  ISETP.NE.AND P2, PT, R26, 0x1, PT ;  /* 0x000000011a00780c */ /* 0x000fe20003f45270 */
[----:B----4-:R-:W-:Y:S01]  /*43e0*/  IMAD.HI.U32 R34, R19, R16, RZ ;  /* 0x0000001013227227 */ /* 0x010fe200078e00ff */
[----:B------:R-:W-:Y:S02]  /*43f0*/  SHF.R.U32.HI R37, RZ, R18, R37 ;  /* 0x00000012ff257219 */ /* 0x000fe40000011625 */
[----:B------:R-:W-:Y:S01]  /*4400*/  ISETP.NE.AND P4, PT, R2, 0x1, PT ;  /* 0x000000010200780c */ /* 0x000fe20003f85270 */
[----:B------:R-:W-:Y:S01]  /*4410*/  IMAD.HI.U32 R36, R13, R16, RZ ;  /* 0x000000100d247227 */ /* 0x000fe200078e00ff */
[----:B------:R-:W-:Y:S02]  /*4420*/  SHF.R.U32.HI R34, RZ, R17, R34 ;  /* 0x00000011ff227219 */ /* 0x000fe40000011622 */
[----:B------:R-:W-:Y:S01]  /*4430*/  SEL R3, R22, R37, !P0 ;  /* 0x0000002516037207 */ /* 0x000fe20004000000 */
[C---:B------:R-:W-:Y:S01]  /*4440*/  IMAD.HI.U32 R37, R8.reuse, R7, RZ ;  /* 0x0000000708257227 */ /* 0x040fe200078e00ff */
[----:B------:R-:W-:Y:S02]  /*4450*/  SEL R11, R19, R34, !P4 ;  /* 0x00000022130b7207 */ /* 0x000fe40006000000 */
[----:B------:R-:W-:Y:S01]  /*4460*/  SHF.R.U32.HI R36, RZ, R17, R36 ;  /* 0x00000011ff247219 */ /* 0x000fe20000011624 */
[----:B------:R-:W-:Y:S01]  /*4470*/  IMAD.HI.U32 R38, R3, R4, RZ ;  /* 0x0000000403267227 */ /* 0x000fe200078e00ff */
[----:B------:R-:W-:Y:S03]  /*4480*/  SHF.R.U32.HI R37, RZ, R18, R37 ;  /* 0x00000012ff257219 */ /* 0x000fe60000011625 */
[----:B------:R-:W-:Y:S01]  /*4490*/  IMAD.HI.U32 R34, R11, R4, RZ ;  /* 0x000000040b227227 */ /* 0x000fe200078e00ff */
[----:B------:R-:W-:Y:S02]  /*44a0*/  @P2 SHF.R.U32.HI R3, RZ, R5, R38 ;  /* 0x00000005ff032219 */ /* 0x000fe40000011626 */
[----:B------:R-:W-:Y:S02]  /*44b0*/  SEL R9, R8, R37, !P0 ;  /* 0x0000002508097207 */ /* 0x000fe40004000000 */
[----:B------:R-:W-:Y:S01]  /*44c0*/  @P2 SHF.R.U32.HI R11, RZ, R5, R34 ;  /* 0x00000005ff0b2219 */ /* 0x000fe20000011622 */
[C---:B------:R-:W-:Y:S01]  /*44d0*/  IMAD R10, R26.reuse, R3, RZ ;  /* 0x000000031a0a7224 */ /* 0x040fe200078e02ff */
[----:B------:R-:W-:Y:S01]  /*44e0*/  SEL R3, R13, R36, !P4 ;  /* 0x000000240d037207 */ /* 0x000fe20006000000 */
[C---:B------:R-:W-:Y:S03]  /*44f0*/  IMAD.HI.U32 R14, R9.reuse, R4, RZ ;  /* 0x00000004090e7227 */ /* 0x040fe600078e00ff */
[----:B------:R-:W-:Y:S01]  /*4500*/  ISETP.GE.AND P0, PT, R9, R10, PT ;  /* 0x0000000a0900720c */ /* 0x000fe20003f06270 */
[C---:B------:R-:W-:Y:S01]  /*4510*/  IMAD R12, R26.reuse, R11, RZ ;  /* 0x0000000b1a0c7224 */ /* 0x040fe200078e02ff */
[-C--:B------:R-:W-:Y:S04]  /*4520*/  SHF.R.U32.HI R14, RZ, R5.reuse, R14 ;  /* 0x00000005ff0e7219 */ /* 0x080fe8000001160e */
[----:B------:R-:W-:Y:S02]  /*4530*/  ISETP.GE.OR P0, PT, R3, R12, P0 ;  /* 0x0000000c0300720c */ /* 0x000fe40000706670 */
[----:B------:R-:W-:Y:S05]  /*4540*/  SEL R15, R9, R14, !P2 ;  /* 0x0000000e090f7207 */ /* 0x000fea0005000000 */
[----:B------:R-:W-:Y:S04]  /*4550*/  IMAD.MOV R14, RZ, RZ, -R15 ;  /* 0x000000ffff0e7224 */ /* 0x000fe800078e0a0f */
[----:B------:R-:W-:Y:S02]  /*4560*/  IMAD R14, R26, R14, R9 ;  /* 0x0000000e1a0e7224 */ /* 0x000fe400078e0209 */
[C---:B------:R-:W-:Y:S05]  /*4570*/  @!P0 IMAD.HI.U32 R10, R3.reuse, R4, RZ ;  /* 0x00000004030a8227 */ /* 0x040fea00078e00ff */
[----:B------:R-:W-:Y:S04]  /*4580*/  @!P0 SHF.R.U32.HI R10, RZ, R5, R10 ;  /* 0x00000005ff0a8219 */ /* 0x000fe8000001160a */
[----:B------:R-:W-:Y:S01]  /*4590*/  @!P0 SEL R0, R3, R10, !P2 ;  /* 0x0000000a03008207 */ /* 0x000fe20005000000 */
[----:B------:R-:W-:Y:S03]  /*45a0*/  IMAD.MOV R10, RZ, RZ, -R3 ;  /* 0x000000ffff0a7224 */ /* 0x000fe600078e0a03 */
[----:B------:R-:W-:Y:S01]  /*45b0*/  @!P0 IADD3 R15, PT, PT, R15, -R0, RZ ;  /* 0x800000000f0f8210 */ /* 0x000fe20007ffe0ff */
[----:B------:R-:W-:Y:S01]  /*45c0*/  @!P0 IMAD R0, R11, R14, R0 ;  /* 0x0000000e0b008224 */ /* 0x000fe200078e0200 */
[----:B------:R-:W-:Y:S01]  /*45d0*/  IADD3 R11, PT, PT, -R9, RZ, RZ ;  /* 0x000000ff090b7210 */ /* 0x000fe20007ffe1ff */
[----:B------:R-:W-:Y:S02]  /*45e0*/  IMAD R13, R2, R10, R13 ;  /* 0x0000000a020d7224 */ /* 0x000fe400078e020d */
[----:B------:R-:W-:Y:S02]  /*45f0*/  @!P0 IMAD R9, R15, R26, R3 ;  /* 0x0000001a0f098224 */ /* 0x000fe400078e0203 */
[----:B------:R-:W-:Y:S02]  /*4600*/  @!P0 IMAD.MOV.U32 R3, RZ, RZ, R0 ;  /* 0x000000ffff038224 */ /* 0x000fe400078e0000 */
[----:B------:R-:W-:Y:S02]  /*4610*/  IMAD R8, R6, R11, R8 ;  /* 0x0000000b06087224 */ /* 0x000fe400078e0208 */
[----:B------:R-:W-:Y:S02]  /*4620*/  IMAD R13, R3, R2, R13 ;  /* 0x00000002030d7224 */ /* 0x000fe400078e020d */
[----:B------:R-:W-:Y:S02]  /*4630*/  IMAD R8, R9, R6, R8 ;  /* 0x0000000609087224 */ /* 0x000fe400078e0208 */
.L_x_75:
[----:B------:R-:W-:Y:S05]  /*4640*/  BRA.U UP1, `(.L_x_76) ;  /* 0x0000000101107547 */ /* 0x000fea000b800000 */
[----:B------:R-:W-:Y:S04]  /*4650*/  MOV R0, UR6 ;  /* 0x0000000600007c02 */ /* 0x000fe80008000f00 */
[----:B------:R-:W-:Y:S04]  /*4660*/  SHF.L.U32 R3, R0, 0x1f, RZ ;  /* 0x0000001f00037819 */ /* 0x000fe800000006ff */
[----:B------:R-:W2:Y:S02]  /*4670*/  SYNCS.PHASECHK.TRANS64.TRYWAIT P0, [UR7+0xa8], R3 ;  /* 0x0000a803ff0075a7 */ /* 0x000ea40008001107 */
[----:B--2---:R-:W-:Y:S05]  /*4680*/  @!P0 BRA `(.L_x_77) ;  /* 0x0000007400808947 */ /* 0x004fea0003800000 */
.L_x_76:
[----:B------:R-:W-:Y:S01]  /*4690*/  R2UR UR43, R21 ;  /* 0x00000000152b72ca */ /* 0x000fe200000e0000 */
[----:B------:R-:W-:Y:S01]  /*46a0*/  IMAD.MOV.U32 R12, RZ, RZ, 0x1 ;  /* 0x00000001ff0c7424 */ /* 0x000fe200078e00ff */
[----:B------:R-:W-:Y:S02]  /*46b0*/  R2UR UR42, R20 ;  /* 0x00000000142a72ca */ /* 0x000fe400000e0000 */
[----:B------:R-:W-:Y:S02]  /*46c0*/  ISETP.NE.U32.AND P2, PT, RZ, UR4, PT ;  /* 0x00000004ff007c0c */ /* 0x000fe4000bf45070 */
[----:B------:R-:W-:Y:S02]  /*46d0*/  SHF.L.U32 R12, R12, 0x1f, RZ ;  /* 0x0000001f0c0c7819 */ /* 0x000fe400000006ff */
[----:B------:R-:W-:Y:S05]  /*46e0*/  ISETP.NE.AND.EX P2, PT, RZ, UR5, PT, P2 ;  /* 0x00000005ff007c0c */ /* 0x000fea000bf45320 */
[----:B------:R-:W-:Y:S02]  /*46f0*/  USHF.L.U32 UR43, UR43, 0x7, URZ ;  /* 0x000000072b2b7899 */ /* 0x000fe400080006ff */
[----:B------:R-:W-:Y:S01]  /*4700*/  USHF.L.U32 UR42, UR42, 0x7, URZ ;  /* 0x000000072a2a7899 */ /* 0x000fe200080006ff */
[----:B------:R-:W-:Y:S11]  /*4710*/  BRA.U !UP3, `(.L_x_78) ;  /* 0x000000010b387547 */ /* 0x000ff6000b800000 */
[----:B------:R-:W-:Y:S01]  /*4720*/  UPLOP3.LUT UP0, UPT, UPT, UPT, UP2, 0x80, 0x8 ;  /* 0x000000000008789c */ /* 0x000fe20003f0f020 */
[----:B------:R-:W-:Y:S01]  /*4730*/  R2UR UR8, R69 ;  /* 0x00000000450872ca */ /* 0x000fe200000e0000 */
[----:B------:R-:W-:Y:S02]  /*4740*/  HFMA2 R67, -RZ, RZ, 0, 5.9604644775390625e-08 ;  /* 0x00000001ff437431 */ /* 0x000fe400000001ff */
[----:B--2---:R-:W-:Y:S02]  /*4750*/  IMAD.MOV.U32 R0, RZ, RZ, 0x1 ;  /* 0x00000001ff007424 */ /* 0x004fe400078e00ff */
[----:B------:R-:W-:Y:S05]  /*4760*/  PLOP3.LUT P0, PT, PT, PT, UP0, 0x80, 0x8 ;  /* 0x000000000008781c */ /* 0x000fea0003f0f008 */
[----:B------:R-:W2:Y:S03]  /*4770*/  @UP0 LDCU.64 UR10, c[0x0][0x888] ;  /* 0x00011100ff0a07ac */ /* 0x000ea60008000a00 */
[----:B------:R-:W-:Y:S05]  /*4780*/  @UP0 UIMAD UR8, UR8, UR4, URZ ;  /* 0x00000004080802a4 */ /* 0x000fea000f8e02ff */
[----:B------:R-:W-:Y:S01]  /*4790*/  @!P0 PRMT R67, R0, 0x7610, R67 ;  /* 0x0000761000438816 */ /* 0x000fe20000000043 */
[----:B--2---:R-:W-:Y:S05]  /*47a0*/  @UP0 UIMAD.WIDE UR10, UR8, 0x4, UR10 ;  /* 0x00000004080a08a5 */ /* 0x004fea000f8e020a */
[----:B------:R-:W2:Y:S01]  /*47b0*/  @!UP0 LDCU UR8, c[0x0][0x880] ;  /* 0x00011000ff0887ac */ /* 0x000ea20008000800 */
[----:B------:R-:W-:Y:S02]  /*47c0*/  IMAD.U32 R10, RZ, RZ, UR10 ;  /* 0x0000000aff0a7e24 */ /* 0x000fe4000f8e00ff */
[----:B------:R-:W-:Y:S05]  /*47d0*/  IMAD.U32 R11, RZ, RZ, UR11 ;  /* 0x0000000bff0b7e24 */ /* 0x000fea000f8e00ff */
[----:B------:R3:W5:Y:S02]  /*47e0*/  @P0 LDG.E R35, desc[UR46][R10.64] ;  /* 0x0000002e0a230981 */ /* 0x000764000c1e1900 */
[----:B--23--:R-:W-:Y:S07]  /*47f0*/  @!P0 MOV R35, UR8 ;  /* 0x0000000800238c02 */ /* 0x00cfee0008000f00 */
.L_x_78:
[----:B-----5:R-:W-:Y:S01]  /*4800*/  @!P2 FSETP.EQ.AND P0, PT, R35, RZ, PT ;  /* 0x000000ff2300a20b */ /* 0x020fe20003f02000 */
[----:B------:R-:W-:Y:S01]  /*4810*/  @!UPT UIADD3 URZ, UPT, UPT, URZ, URZ, URZ ;  /* 0x000000fffffff290 */ /* 0x000fe2000fffe0ff */
[----:B------:R-:W-:Y:S11]  /*4820*/  @!P2 BRA `(.L_x_79) ;  /* 0x000000000014a947 */ /* 0x000ff60003800000 */
[----:B------:R-:W-:Y:S02]  /*4830*/  LOP3.LUT P2, RZ, R67, 0xff, RZ, 0xc0, !PT ;  /* 0x000000ff43ff7812 */ /* 0x000fe4000784c0ff */
[----:B------:R-:W-:Y:S04]  /*4840*/  PLOP3.LUT P0, PT, PT, PT, UP0, 0x80, 0x8 ;  /* 0x000000000008781c */ /* 0x000fe80003f0f008 */
[----:B------:R-:W-:Y:S07]  /*4850*/  PLOP3.LUT P0, PT, P0, PT, PT, 0x8, 0x80 ;  /* 0x000000000080781c */ /* 0x000fee000070e170 */
[----:B------:R-:W-:Y:S11]  /*4860*/  @P2 FSETP.EQ.AND P0, PT, R35, RZ, PT ;  /* 0x000000ff2300220b */ /* 0x000ff60003f02000 */
[----:B------:R-:W-:Y:S02]  /*4870*/  @!UPT UIADD3 URZ, UPT, UPT, URZ, URZ, URZ ;  /* 0x000000fffffff290 */ /* 0x000fe4000fffe0ff */
.L_x_79:
[----:B------:R-:W3:Y:S01]  /*4880*/  SYNCS.PHASECHK.TRANS64.TRYWAIT P2, [UR7+0x80], R12 ;  /* 0x0000800cff0075a7 */ /* 0x000ee20008041107 */
[----:B------:R-:W-:Y:S04]  /*4890*/  ELECT P4, URZ, PT ;  /* 0x0000000000ff782f */ /* 0x000fe80003880000 */
[----:B------:R-:W-:Y:S11]  /*48a0*/  PLOP3.LUT P4, PT, P0, P4, PT, 0xf2, 0x2f ;  /* 0x00000000002f781c */ /* 0x000ff60000789e72 */
[----:B------:R-:W-:Y:S02]  /*48b0*/  @!UPT UIADD3 URZ, UPT, UPT, URZ, URZ, URZ ;  /* 0x000000fffffff290 */ /* 0x000fe4000fffe0ff */
[----:B-1----:R-:W-:Y:S05]  /*48c0*/  @!P4 IADD3 R9, P0, PT, R32, 0x580, RZ ;  /* 0x000005802009c810 */ /* 0x002fea0007f1e0ff */
[----:B--2---:R-:W-:Y:S01]  /*48d0*/  @!P4 IMAD.X R0, RZ, RZ, R33, P0 ;  /* 0x000000ffff00c224 */ /* 0x004fe200000e0621 */
[----:B---3--:R-:W-:Y:S07]  /*48e0*/  @!P2 BRA `(.L_x_80) ;  /* 0x000000740000a947 */ /* 0x008fee0003800000 */
.L_x_207:
[----:B------:R-:W-:Y:S01]  /*48f0*/  @!P4 R2UR UR9, R9 ;  /* 0x000000000909c2ca */ /* 0x000fe200000e0000 */
[----:B------:R-:W-:Y:S01]  /*4900*/  VOTEU.ALL UP1, P4 ;  /* 0x0000000000ff7886 */ /* 0x000fe20002020000 */
[----:B------:R-:W-:Y:S01]  /*4910*/  @!P4 R2UR UR8, R0 ;  /* 0x000000000008c2ca */ /* 0x000fe200000e0000 */
[----:B------:R-:W-:Y:S01]  /*4920*/  @!P4 IMAD.MOV.U32 R0, RZ, RZ, 0x2000 ;  /* 0x00002000ff00c424 */ /* 0x000fe200078e00ff */
[----:B------:R-:W-:Y:S01]  /*4930*/  R2UR UR44, R69 ;  /* 0x00000000452c72ca */ /* 0x000fe200000e0000 */
[----:B------:R-:W-:Y:S01]  /*4940*/  UPRMT UR21, UR37, 0x654, UR41 ;  /* 0x0000065425157896 */ /* 0x000fe20008000029 */
[----:B------:R-:W-:Y:S01]  /*4950*/  @!P4 IADD3 R9, P0, PT, R32, 0x580, RZ ;  /* 0x000005802009c810 */ /* 0x000fe20007f1e0ff */
[----:B------:R-:W-:Y:S01]  /*4960*/  @!UP1 UIADD3 UR40, UPT, UPT, UR7, 0x200, URZ ;  /* 0x0000020007289890 */ /* 0x000fe2000fffe0ff */
[----:B------:R-:W-:Y:S05]  /*4970*/  VOTEU.ALL UP1, P4 ;  /* 0x0000000000ff7886 */ /* 0x000fea0002020000 */
[----:B------:R-:W-:Y:S01]  /*4980*/  IMAD.U32 R10, RZ, RZ, UR9 ;  /* 0x00000009ff0a7e24 */ /* 0x000fe2000f8e00ff */
[----:B------:R-:W-:Y:S01]  /*4990*/  UMOV UR9, 0x10000000 ;  /* 0x1000000000097882 */ /* 0x000fe20000000000 */
[----:B------:R-:W-:Y:S01]  /*49a0*/  IMAD.U32 R11, RZ, RZ, UR8 ;  /* 0x00000008ff0b7e24 */ /* 0x000fe2000f8e00ff */
[----:B------:R-:W-:Y:S02]  /*49b0*/  UMOV UR8, 0x0 ;  /* 0x0000000000087882 */ /* 0x000fe40000000000 */
[----:B------:R-:W-:Y:S02]  /*49c0*/  @!P4 R2UR UR10, R10 ;  /* 0x000000000a0ac2ca */ /* 0x000fe400000e0000 */
[----:B------:R-:W-:Y:S11]  /*49d0*/  @!P4 R2UR UR11, R11 ;  /* 0x000000000b0bc2ca */ /* 0x000ff600000e0000 */
[----:B------:R-:W-:Y:S02]  /*49e0*/  @!UPT UIADD3 URZ, UPT, UPT, URZ, URZ, URZ ;  /* 0x000000fffffff290 */ /* 0x000fe4000fffe0ff */
[----:B------:R2:W-:Y:S01]  /*49f0*/  @!UP1 UTMALDG.3D [UR40], [UR10], desc[UR8] ;  /* 0x000008280a0095b4 */ /* 0x0005e20008011000 */
[----:B------:R3:W-:Y:S01]  /*4a00*/  @!P4 SYNCS.ARRIVE.TRANS64.RED.A0TR RZ, [UR7+0x60], R0 ;  /* 0x00006000ffffc9a7 */ /* 0x0007e20008300407 */
[----:B------:R-:W-:Y:S01]  /*4a10*/  SYNCS.ARRIVE.TRANS64.RED.A1T0 RZ, [UR21], RZ ;  /* 0x000000ffffff79a7 */ /* 0x000fe20008100415 */
[----:B---3--:R-:W-:Y:S01]  /*4a20*/  @!P4 IMAD.X R0, RZ, RZ, R33, P0 ;  /* 0x000000ffff00c224 */ /* 0x008fe200000e0621 */
[----:B------:R-:W3:Y:S02]  /*4a30*/  SYNCS.PHASECHK.TRANS64.TRYWAIT P2, [UR7+0x88], R12 ;  /* 0x0000880cff0075a7 */ /* 0x000ee40008041107 */
[----:B--23--:R-:W-:Y:S05]  /*4a40*/  @!P2 BRA `(.L_x_81) ;  /* 0x0000007000c0a947 */ /* 0x00cfea0003800000 */
.L_x_209:
[----:B------:R-:W-:Y:S01]  /*4a50*/  @!P4 R2UR UR9, R9 ;  /* 0x000000000909c2ca */ /* 0x000fe200000e0000 */
[----:B------:R-:W-:Y:S01]  /*4a60*/  VOTEU.ALL UP1, P4 ;  /* 0x0000000000ff7886 */ /* 0x000fe20002020000 */
[----:B------:R-:W-:Y:S01]  /*4a70*/  @!P4 R2UR UR8, R0 ;  /* 0x000000000008c2ca */ /* 0x000fe200000e0000 */
[----:B------:R-:W-:Y:S01]  /*4a80*/  @!P4 IMAD.MOV.U32 R0, RZ, RZ, 0x2000 ;  /* 0x00002000ff00c424 */ /* 0x000fe200078e00ff */
[----:B------:R-:W-:Y:S01]  /*4a90*/  R2UR UR36, R69 ;  /* 0x00000000452472ca */ /* 0x000fe200000e0000 */
[----:B------:R-:W-:Y:S01]  /*4aa0*/  UMOV UR35, UR43 ;  /* 0x0000002b00237c82 */ /* 0x000fe20008000000 */
[----:B------:R-:W-:Y:S01]  /*4ab0*/  @!UP1 UIADD3 UR34, UPT, UPT, UR42, 0x10, URZ ;  /* 0x000000102a229890 */ /* 0x000fe2000fffe0ff */
[----:B------:R-:W-:Y:S01]  /*4ac0*/  @!P4 IADD3 R9, P0, PT, R32, 0x580, RZ ;  /* 0x000005802009c810 */ /* 0x000fe20007f1e0ff */
[----:B------:R-:W-:Y:S01]  /*4ad0*/  @!UP1 UIADD3 UR32, UPT, UPT, UR7, 0x2200, URZ ;  /* 0x0000220007209890 */ /* 0x000fe2000fffe0ff */
[----:B------:R-:W-:Y:S01]  /*4ae0*/  VOTEU.ALL UP1, P4 ;  /* 0x0000000000ff7886 */ /* 0x000fe20002020000 */
[----:B------:R-:W-:Y:S03]  /*4af0*/  UPRMT UR15, UR37, 0x654, UR33 ;  /* 0x00000654250f7896 */ /* 0x000fe60008000021 */
        /* <DEDUP_REMOVED lines=13> */
.L_x_211:
        /* <DEDUP_REMOVED lines=24> */
.L_x_213:
[----:B------:R-:W-:Y:S01]  /*4d50*/  @!P4 R2UR UR9, R9 ;  /* 0x000000000909c2ca */ /* 0x000fe200000e0000 */
[----:B------:R-:W-:Y:S01]  /*4d60*/  VOTEU.ALL UP1, P4 ;  /* 0x0000000000ff7886 */ /* 0x000fe20002020000 */
[----:B------:R-:W-:Y:S01]  /*4d70*/  @!P4 R2UR UR8, R0 ;  /* 0x000000000008c2ca */ /* 0x000fe200000e0000 */
[----:B------:R-:W-:Y:S01]  /*4d80*/  @!P4 IMAD.MOV.U32 R0, RZ, RZ, 0x2000 ;  /* 0x00002000ff00c424 */ /* 0x000fe200078e00ff */
[----:B------:R-:W-:Y:S01]  /*4d90*/  R2UR UR20, R69 ;  /* 0x00000000451472ca */ /* 0x000fe200000e0000 */
[----:B------:R-:W-:Y:S01]  /*4da0*/  UMOV UR19, UR43 ;  /* 0x0000002b00137c82 */ /* 0x000fe20008000000 */
[----:B------:R-:W-:Y:S01]  /*4db0*/  @!UP1 UIADD3 UR18, UPT, UPT, UR42, 0x30, URZ ;  /* 0x000000302a129890 */ /* 0x000fe2000fffe0ff */
[----:B------:R-:W-:Y:S01]  /*4dc0*/  SHF.L.U32 R20, RZ, 0x1f, RZ ;  /* 0x0000001fff147819 */ /* 0x000fe200000006ff */
[----:B------:R-:W-:Y:S01]  /*4dd0*/  @!UP1 UIADD3 UR16, UPT, UPT, UR7, 0x6200, URZ ;  /* 0x0000620007109890 */ /* 0x000fe2000fffe0ff */
[----:B------:R-:W-:Y:S01]  /*4de0*/  @!P4 IADD3 R9, P0, PT, R32, 0x580, RZ ;  /* 0x000005802009c810 */ /* 0x000fe20007f1e0ff */
[----:B------:R-:W-:Y:S01]  /*4df0*/  VOTEU.ALL UP1, P4 ;  /* 0x0000000000ff7886 */ /* 0x000fe20002020000 */
[----:B------:R-:W-:Y:S02]  /*4e00*/  UPRMT UR13, UR37, 0x654, UR17 ;  /* 0x00000654250d7896 */ /* 0x000fe40008000011 */
        /* <DEDUP_REMOVED lines=13> */
.L_x_215:
[----:B------:R-:W-:Y:S01]  /*4ee0*/  @!P4 R2UR UR9, R9 ;  /* 0x000000000909c2ca */ /* 0x000fe200000e0000 */
[----:B------:R-:W-:Y:S01]  /*4ef0*/  VOTEU.ALL UP1, P4 ;  /* 0x0000000000ff7886 */ /* 0x000fe20002020000 */
[----:B------:R-:W-:Y:S01]  /*4f00*/  @!P4 R2UR UR8, R0 ;  /* 0x000000000008c2ca */ /* 0x000fe200000e0000 */
[----:B------:R-:W-:Y:S01]  /*4f10*/  @!P4 IMAD.MOV.U32 R0, RZ, RZ, 0x2000 ;  /* 0x00002000ff00c424 */ /* 0x000fe200078e00ff */
[----:B------:R-:W-:Y:S01]  /*4f20*/  R2UR UR12, R69 ;  /* 0x00000000450c72ca */ /* 0x000fe200000e0000 */
[----:B------:R-:W-:Y:S01]  /*4f30*/  UMOV UR18, 0x0 ;  /* 0x0000000000127882 */ /* 0x000fe20000000000 */
[----:B------:R-:W-:Y:S01]  /*4f40*/  @!UP1 UIADD3 UR10, UPT, UPT, UR42, 0x40, URZ ;  /* 0x000000402a0a9890 */ /* 0x000fe2000fffe0ff */
[----:B------:R-:W-:Y:S01]  /*4f50*/  @!P4 IADD3 R9, P0, PT, R32, 0x580, RZ ;  /* 0x000005802009c810 */ /* 0x000fe20007f1e0ff */
[----:B------:R-:W-:Y:S01]  /*4f60*/  UMOV UR19, 0x10000000 ;  /* 0x1000000000137882 */ /* 0x000fe20000000000 */
[----:B------:R-:W-:Y:S04]  /*4f70*/  UMOV UR11, UR43 ;  /* 0x0000002b000b7c82 */ /* 0x000fe80008000000 */
[----:B------:R-:W-:Y:S01]  /*4f80*/  IMAD.U32 R10, RZ, RZ, UR9 ;  /* 0x00000009ff0a7e24 */ /* 0x000fe2000f8e00ff */
[----:B------:R-:W-:Y:S01]  /*4f90*/  UMOV UR9, UR41 ;  /* 0x0000002900097c82 */ /* 0x000fe20008000000 */
[----:B------:R-:W-:Y:S01]  /*4fa0*/  IMAD.U32 R11, RZ, RZ, UR8 ;  /* 0x00000008ff0b7e24 */ /* 0x000fe2000f8e00ff */
[----:B------:R-:W-:Y:S02]  /*4fb0*/  @!UP1 UIADD3 UR8, UPT, UPT, UR7, 0x200, URZ ;  /* 0x0000020007089890 */ /* 0x000fe4000fffe0ff */
[----:B------:R-:W-:Y:S01]  /*4fc0*/  @!P4 R2UR UR22, R10 ;  /* 0x000000000a16c2ca */ /* 0x000fe200000e0000 */
[----:B------:R-:W-:Y:S01]  /*4fd0*/  VOTEU.ALL UP1, P4 ;  /* 0x0000000000ff7886 */ /* 0x000fe20002020000 */
        /* <DEDUP_REMOVED lines=8> */
.L_x_217:
        /* <DEDUP_REMOVED lines=9> */
[----:B------:R-:W-:Y:S03]  /*50f0*/  UMOV UR11, UR43 ;  /* 0x0000002b000b7c82 */ /* 0x000fe60008000000 */
[----:B------:R-:W-:Y:S02]  /*5100*/  @!P4 IMAD.X R21, RZ, RZ, R33, P0 ;  /* 0x000000ffff15c224 */ /* 0x000fe400000e0621 */
        /* <DEDUP_REMOVED lines=11> */
[----:B------:R-:W3:Y:S02]  /*51c0*/  SYNCS.PHASECHK.TRANS64.TRYWAIT P2, [UR7+0x90], R20 ;  /* 0x00009014ff0075a7 */ /* 0x000ee40008041107 */
[----:B--23--:R-:W-:Y:S05]  /*51d0*/  @!P2 BRA `(.L_x_86) ;  /* 0x0000006c0054a947 */ /* 0x00cfea0003800000 */
.L_x_219:
[----:B------:R-:W2:Y:S01]  /*51e0*/  LDC.64 R14, c[0x0][0xb10] ;  /* 0x0002c400ff0e7b82 */ /* 0x000ea20000000a00 */
[----:B------:R-:W-:Y:S01]  /*51f0*/  @!P4 R2UR UR9, R34 ;  /* 0x000000002209c2ca */ /* 0x000fe200000e0000 */
[----:B------:R-:W-:Y:S01]  /*5200*/  VOTEU.ALL UP1, P4 ;  /* 0x0000000000ff7886 */ /* 0x000fe20002020000 */
[----:B------:R-:W-:Y:S01]  /*5210*/  @!P4 R2UR UR8, R21 ;  /* 0x000000001508c2ca */ /* 0x000fe200000e0000 */
[----:B------:R-:W-:Y:S01]  /*5220*/  @!P4 IMAD.MOV.U32 R21, RZ, RZ, 0x2000 ;  /* 0x00002000ff15c424 */ /* 0x000fe200078e00ff */
[----:B------:R-:W-:Y:S03]  /*5230*/  R2UR UR12, R69 ;  /* 0x00000000450c72ca */ /* 0x000fe600000e0000 */
[----:B------:R-:W3:Y:S01]  /*5240*/  LDC.64 R10, c[0x0][0xb18] ;  /* 0x0002c600ff0a7b82 */ /* 0x000ee20000000a00 */
[----:B------:R-:W-:Y:S01]  /*5250*/  @!UP1 UIADD3 UR10, UPT, UPT, UR42, 0x60, URZ ;  /* 0x000000602a0a9890 */ /* 0x000fe2000fffe0ff */
[----:B------:R-:W-:Y:S01]  /*5260*/  @P3 SHF.R.U32.HI R24, RZ, 0x10, R29 ;  /* 0x00000010ff183819 */ /* 0x000fe2000001161d */
[----:B------:R-:W-:Y:S01]  /*5270*/  UMOV UR18, 0x0 ;  /* 0x0000000000127882 */ /* 0x000fe20000000000 */
[----:B------:R-:W-:Y:S01]  /*5280*/  UMOV UR19, 0x10000000 ;  /* 0x1000000000137882 */ /* 0x000fe20000000000 */
[----:B------:R-:W-:Y:S03]  /*5290*/  UMOV UR11, UR43 ;  /* 0x0000002b000b7c82 */ /* 0x000fe60008000000 */
[----:B------:R-:W5:Y:S01]  /*52a0*/  @!P1 LDC R0, c[0x0][0xb20] ;  /* 0x0002c800ff009b82 */ /* 0x000f620000000800 */
[----:B------:R-:W-:Y:S02]  /*52b0*/  VIADD R27, R27, 0x1 ;  /* 0x000000011b1b7836 */ /* 0x000fe40000000000 */
[----:B------:R-:W-:Y:S05]  /*52c0*/  IMAD.U32 R36, RZ, RZ, UR9 ;  /* 0x00000009ff247e24 */ /* 0x000fea000f8e00ff */
[----:B-1----:R-:W1:Y:S01]  /*52d0*/  @!P1 LDC R3, c[0x0][0xb0c] ;  /* 0x0002c300ff039b82 */ /* 0x002e620000000800 */
[----:B------:R-:W-:Y:S01]  /*52e0*/  IMAD.U32 R37, RZ, RZ, UR8 ;  /* 0x00000008ff257e24 */ /* 0x000fe2000f8e00ff */
[----:B------:R-:W-:Y:S01]  /*52f0*/  @!UP1 UIADD3 UR8, UPT, UPT, UR7, 0x4200, URZ ;  /* 0x0000420007089890 */ /* 0x000fe2000fffe0ff */
[----:B------:R-:W-:Y:S01]  /*5300*/  @!P4 R2UR UR20, R36 ;  /* 0x000000002414c2ca */ /* 0x000fe200000e0000 */
[----:B------:R-:W-:Y:S02]  /*5310*/  VOTEU.ALL UP1, P4 ;  /* 0x0000000000ff7886 */ /* 0x000fe40002020000 */
[----:B------:R-:W-:Y:S01]  /*5320*/  @!P4 R2UR UR21, R37 ;  /* 0x000000002515c2ca */ /* 0x000fe200000e0000 */
[----:B------:R-:W-:Y:S11]  /*5330*/  UMOV UR9, UR25 ;  /* 0x0000001900097c82 */ /* 0x000ff60008000000 */
[----:B------:R-:W-:Y:S01]  /*5340*/  @!UPT UIADD3 URZ, UPT, UPT, URZ, URZ, URZ ;  /* 0x000000fffffff290 */ /* 0x000fe2000fffe0ff */
[----:B------:R1:W-:Y:S01]  /*5350*/  @!UP1 UTMALDG.3D [UR8], [UR20], desc[UR18] ;  /* 0x00001208140095b4 */ /* 0x0003e20008011000 */
[----:B------:R1:W-:Y:S02]  /*5360*/  @!P4 SYNCS.ARRIVE.TRANS64.RED.A0TR RZ, [UR7+0x70], R21 ;  /* 0x00007015ffffc9a7 */ /* 0x0003e40008300407 */
[----:B-1----:R-:W-:Y:S01]  /*5370*/  @!P1 ISETP.NE.AND P2, PT, R3, 0x1, PT ;  /* 0x000000010300980c */ /* 0x002fe20003f45270 */
[C---:B--2---:R-:W-:Y:S01]  /*5380*/  @!P1 IMAD.HI.U32 R14, R13.reuse, R14, RZ ;  /* 0x0000000e0d0e9227 */ /* 0x044fe200078e00ff */
[----:B---3--:R-:W-:Y:S03]  /*5390*/  @!P1 ISETP.NE.AND P0, PT, R10, 0x1, PT ;  /* 0x000000010a00980c */ /* 0x008fe60003f05270 */
[C---:B------:R-:W-:Y:S01]  /*53a0*/  @!P1 IMAD.HI.U32 R11, R8.reuse, R11, RZ ;  /* 0x0000000b080b9227 */ /* 0x040fe200078e00ff */
[----:B------:R-:W-:Y:S04]  /*53b0*/  @!P1 SHF.R.U32.HI R14, RZ, R15, R14 ;  /* 0x0000000fff0e9219 */ /* 0x000fe8000001160e */
[----:B-----5:R-:W-:Y:S01]  /*53c0*/  @!P1 SHF.R.U32.HI R9, RZ, R0, R11 ;  /* 0x00000000ff099219 */ /* 0x020fe2000001160b */
[----:B------:R-:W-:Y:S01]  /*53d0*/  SYNCS.ARRIVE.TRANS64.RED.A1T0 RZ, [UR14], RZ ;  /* 0x000000ffffff79a7 */ /* 0x000fe2000810040e */
[----:B------:R-:W-:Y:S02]  /*53e0*/  @!P1 SEL R14, R13, R14, !P2 ;  /* 0x0000000e0d0e9207 */ /* 0x000fe40005000000 */
[----:B------:R-:W-:Y:S01]  /*53f0*/  @!P1 SEL R9, R8, R9, !P0 ;  /* 0x0000000908099207 */ /* 0x000fe20004000000 */
[----:B------:R-:W1:Y:S04]  /*5400*/  SYNCS.PHASECHK.TRANS64.TRYWAIT P5, [UR7+0x98], R20 ;  /* 0x00009814ff0075a7 */ /* 0x000e6800080a1107 */
[----:B------:R-:W-:Y:S02]  /*5410*/  @!P1 IMAD.IADD R0, R9, 0x1, -R14 ;  /* 0x0000000109009824 */ /* 0x000fe400078e0a0e */
[----:B------:R-:W-:Y:S02]  /*5420*/  @!P1 IMAD.IADD R9, R14, 0x1, -R9 ;  /* 0x000000010e099824 */ /* 0x000fe400078e0a09 */
[----:B------:R-:W-:Y:S02]  /*5430*/  @!P1 IMAD R13, R0, R3, R13 ;  /* 0x00000003000d9224 */ /* 0x000fe400078e020d */
[----:B------:R-:W-:Y:S01]  /*5440*/  @!P1 IMAD R8, R9, R10, R8 ;  /* 0x0000000a09089224 */ /* 0x000fe200078e0208 */
[----:B-1----:R-:W-:Y:S06]  /*5450*/  @!P5 BRA `(.L_x_87) ;  /* 0x0000006800ccd947 */ /* 0x002fec0003800000 */
.L_x_221:
[----:B-1----:R-:W-:Y:S01]  /*5460*/  @!P4 IADD3 R3, P0, PT, R32, 0x580, RZ ;  /* 0x000005802003c810 */ /* 0x002fe20007f1e0ff */
[----:B------:R-:W-:Y:S01]  /*5470*/  VOTEU.ALL UP1, P4 ;  /* 0x0000000000ff7886 */ /* 0x000fe20002020000 */
[----:B------:R-:W-:Y:S01]  /*5480*/  R2UR UR12, R69 ;  /* 0x00000000450c72ca */ /* 0x000fe200000e0000 */
[----:B------:R-:W-:Y:S01]  /*5490*/  UMOV UR18, 0x0 ;  /* 0x0000000000127882 */ /* 0x000fe20000000000 */
[----:B------:R-:W-:Y:S01]  /*54a0*/  @!P4 R2UR UR9, R3 ;  /* 0x000000000309c2ca */ /* 0x000fe200000e0000 */
[----:B------:R-:W-:Y:S01]  /*54b0*/  @!P4 IMAD.X R0, RZ, RZ, R33, P0 ;  /* 0x000000ffff00c224 */ /* 0x000fe200000e0621 */
[----:B------:R-:W-:Y:S01]  /*54c0*/  @!UP1 UIADD3 UR10, UPT, UPT, UR42, 0x70, URZ ;  /* 0x000000702a0a9890 */ /* 0x000fe2000fffe0ff */
[----:B------:R-:W-:Y:S01]  /*54d0*/  ISETP.NE.AND P0, PT, R27, 0x2, PT ;  /* 0x000000021b00780c */ /* 0x000fe20003f05270 */
[----:B------:R-:W-:Y:S01]  /*54e0*/  UMOV UR19, 0x10000000 ;  /* 0x1000000000137882 */ /* 0x000fe20000000000 */
[----:B------:R-:W-:Y:S01]  /*54f0*/  UMOV UR11, UR43 ;  /* 0x0000002b000b7c82 */ /* 0x000fe20008000000 */
[----:B------:R-:W-:Y:S01]  /*5500*/  @!P4 R2UR UR8, R0 ;  /* 0x000000000008c2ca */ /* 0x000fe200000e0000 */
[----:B------:R-:W-:Y:S01]  /*5510*/  IMAD.IADD R20, R8, 0x1, R66 ;  /* 0x0000000108147824 */ /* 0x000fe200078e0242 */
[----:B------:R-:W-:Y:S01]  /*5520*/  SEL R0, RZ, 0x1, P0 ;  /* 0x00000001ff007807 */ /* 0x000fe20000000000 */
[----:B------:R-:W-:Y:S01]  /*5530*/  IMAD.IADD R21, R13, 0x1, R68 ;  /* 0x000000010d157824 */ /* 0x000fe200078e0244 */
[----:B------:R-:W-:Y:S02]  /*5540*/  SEL R27, R27, RZ, P0 ;  /* 0x000000ff1b1b7207 */ /* 0x000fe40000000000 */
[----:B------:R-:W-:Y:S01]  /*5550*/  LOP3.LUT R25, R25, R0, RZ, 0x3c, !PT ;  /* 0x0000000019197212 */ /* 0x000fe200078e3cff */
[----:B------:R-:W-:Y:S01]  /*5560*/  IMAD.U32 R10, RZ, RZ, UR9 ;  /* 0x00000009ff0a7e24 */ /* 0x000fe2000f8e00ff */
[----:B------:R-:W-:Y:S04]  /*5570*/  UMOV UR9, UR17 ;  /* 0x0000001100097c82 */ /* 0x000fe80008000000 */
[----:B------:R-:W-:Y:S01]  /*5580*/  @!P4 R2UR UR14, R10 ;  /* 0x000000000a0ec2ca */ /* 0x000fe200000e0000 */
[----:B------:R-:W-:Y:S01]  /*5590*/  IMAD.U32 R11, RZ, RZ, UR8 ;  /* 0x00000008ff0b7e24 */ /* 0x000fe2000f8e00ff */
[----:B------:R-:W-:Y:S01]  /*55a0*/  @!UP1 UIADD3 UR8, UPT, UPT, UR7, 0x6200, URZ ;  /* 0x0000620007089890 */ /* 0x000fe2000fffe0ff */
[----:B------:R-:W-:Y:S03]  /*55b0*/  VOTEU.ALL UP1, P4 ;  /* 0x0000000000ff7886 */ /* 0x000fe60002020000 */
[----:B------:R-:W-:Y:S11]  /*55c0*/  @!P4 R2UR UR15, R11 ;  /* 0x000000000b0fc2ca */ /* 0x000ff600000e0000 */
[----:B------:R-:W-:Y:S02]  /*55d0*/  @!UPT UIADD3 URZ, UPT, UPT, URZ, URZ, URZ ;  /* 0x000000fffffff290 */ /* 0x000fe4000fffe0ff */
[----:B------:R1:W-:Y:S01]  /*55e0*/  @!UP1 UTMALDG.3D [UR8], [UR14], desc[UR18] ;  /* 0x000012080e0095b4 */ /* 0x0003e20008011000 */
[----:B------:R2:W-:Y:S01]  /*55f0*/  @!P4 SYNCS.ARRIVE.TRANS64.RED.A0TR RZ, [UR7+0x78], R23 ;  /* 0x00007817ffffc9a7 */ /* 0x0005e20008300407 */
[----:B------:R-:W-:Y:S01]  /*5600*/  UPLOP3.LUT UP1, UPT, UPT, UPT, UPT, 0x80, 0x8 ;  /* 0x000000000008789c */ /* 0x000fe20003f2f070 */
[----:B------:R-:W-:Y:S01]  /*5610*/  SYNCS.ARRIVE.TRANS64.RED.A1T0 RZ, [UR13], RZ ;  /* 0x000000ffffff79a7 */ /* 0x000fe2000810040d */
[----:B-1----:R-:W-:Y:S11]  /*5620*/  @P3 R2UR UR8, R24 ;  /* 0x00000000180832ca */ /* 0x002ff600000e0000 */
[----:B------:R-:W-:Y:S02]  /*5630*/  @!UPT UIADD3 URZ, UPT, UPT, URZ, URZ, URZ ;  /* 0x000000fffffff290 */ /* 0x000fe4000fffe0ff */
[----:B------:R-:W-:Y:S01]  /*5640*/  IMAD.U32 R69, RZ, RZ, UR8 ;  /* 0x00000008ff457e24 */ /* 0x000fe2000f8e00ff */
[----:B------:R-:W-:Y:S06]  /*5650*/  @P3 BRA `(.L_x_88) ;  /* 0xffffffec00003947 */ /* 0x000fec000383ffff */
[----:B------:R-:W1:Y:S02]  /*5660*/  SYNCS.PHASECHK.TRANS64.TRYWAIT P0, [UR7+0x80], R12 ;  /* 0x0000800cff0075a7 */ /* 0x000e640008001107 */
[----:B-1----:R-:W-:Y:S05]  /*5670*/  @!P0 BRA `(.L_x_89) ;  /* 0x00000068005c8947 */ /* 0x002fea0003800000 */
.L_x_223:
[----:B------:R-:W3:Y:S02]  /*5680*/  SYNCS.PHASECHK.TRANS64.TRYWAIT P0, [UR7+0x88], R12 ;  /* 0x0000880cff0075a7 */ /* 0x000ee40008001107 */
[----:B---3--:R-:W-:Y:S05]  /*5690*/  @!P0 BRA `(.L_x_90) ;  /* 0x00000068006c8947 */ /* 0x008fea0003800000 */
.L_x_225:
[----:B------:R-:W3:Y:S01]  /*56a0*/  SYNCS.PHASECHK.TRANS64.TRYWAIT P0, [UR7+0x90], R12 ;  /* 0x0000900cff0075a7 */ /* 0x000ee20008001107 */
[----:B------:R-:W-:Y:S01]  /*56b0*/  HFMA2 R0, -RZ, RZ, 0, 5.9604644775390625e-08 ;  /* 0x00000001ff007431 */ /* 0x000fe200000001ff */
[----:B---3--:R-:W-:Y:S06]  /*56c0*/  @!P0 BRA `(.L_x_91) ;  /* 0x0000006800788947 */ /* 0x008fec0003800000 */
.L_x_227:
[----:B------:R-:W-:Y:S02]  /*56d0*/  MOV R2, UR7 ;  /* 0x0000000700027c02 */ /* 0x000fe40008000f00 */
[----:B-1----:R-:W-:-:S07]  /*56e0*/  SHF.L.U32 R3, R0, 0x1f, RZ ;  /* 0x0000001f00037819 */ /* 0x002fce00000006ff */
.L_x_92:
[----:B-1----:R1:W3:Y:S02]  /*56f0*/  SYNCS.PHASECHK.TRANS64.TRYWAIT P0, [R2+URZ+0x98], R3 ;  /* 0x00009803020075a7 */ /* 0x0022e400080011ff */
[----:B---3--:R-:W-:Y:S05]  /*5700*/  @!P0 NANOSLEEP.SYNCS 0x989680 ;  /* 0x009896800000895d */ /* 0x008fea0003900000 */
[----:B------:R-:W3:Y:S02]  /*5710*/  @!P0 SYNCS.PHASECHK.TRANS64 P0, [R2+URZ+0x98], R3 ;  /* 0x00009803020085a7 */ /* 0x000ee400080010ff */
[----:B---3--:R-:W-:Y:S05]  /*5720*/  @P0 EXIT ;  /* 0x000000000000094d */ /* 0x008fea0003800000 */
[----:B------:R-:W-:Y:S05]  /*5730*/  BRA `(.L_x_92) ;  /* 0xfffffffc00ec7947 */ /* 0x000fea000383ffff */
.L_x_73:
[----:B------:R-:W-:-:S06]  /*5740*/  UISETP.GE.AND UP1, UPT, UR8, 0x4, UPT ;  /* 0x000000040800788c */ /* 0x000fcc000bf26270 */
[----:B------:R-:W-:-:S13]  /*5750*/  PLOP3.LUT P0, PT, PT, PT, UP1, 0x80, 0x8 ;  /* 0x000000000008781c */ /* 0x000fda0003f0f018 */
[----:B------:R-:W-:Y:S05]  /*5760*/  @!P0 EXIT ;  /* 0x000000000000894d */ /* 0x000fea0003800000 */
[----:B------:R-:W-:Y:S01]  /*5770*/  BAR.SYNC.DEFER_BLOCKING 0x6, 0xa0 ;  /* 0x0182800000007b1d */ /* 0x000fe20000010000 */
[C---:B------:R-:W-:Y:S01]  /*5780*/  IMAD.SHL.U32 R2, R81.reuse, 0x10, RZ ;  /* 0x0000001051027824 */ /* 0x040fe200078e00ff */
[C---:B------:R-:W-:Y:S01]  /*5790*/  LOP3.LUT R82, R81.reuse, 0x60, RZ, 0xc0, !PT ;  /* 0x0000006051527812 */ /* 0x040fe200078ec0ff */
[C---:B------:R-:W-:Y:S01]  /*57a0*/  IMAD.SHL.U32 R3, R81.reuse, 0x2, RZ ;  /* 0x0000000251037824 */ /* 0x040fe200078e00ff */
[C---:B------:R-:W-:Y:S01]  /*57b0*/  LOP3.LUT R79, R81.reuse, 0x2, RZ, 0xc0, !PT ;  /* 0x00000002514f7812 */ /* 0x040fe200078ec0ff */
[----:B------:R-:W-:Y:S01]  /*57c0*/  IMAD.U32 R33, R81, 0x10000, RZ ;  /* 0x0001000051217824 */ /* 0x000fe200078e00ff */
[----:B------:R-:W-:Y:S02]  /*57d0*/  UMOV UR36, 0x400 ;  /* 0x0000040000247882 */ /* 0x000fe40000000000 */
[----:B------:R-:W1:Y:S01]  /*57e0*/  LDC R71, c[0x0][0x370] ;  /* 0x0000dc00ff477b82 */ /* 0x000e620000000800 */
[----:B------:R-:W-:Y:S01]  /*57f0*/  ULEA UR36, UR37, UR36, 0x18 ;  /* 0x0000002425247291 */ /* 0x000fe2000f8ec0ff */
[----:B------:R-:W-:Y:S01]  /*5800*/  LOP3.LUT R4, R2, 0x60, RZ, 0xc0, !PT ;  /* 0x0000006002047812 */ /* 0x000fe200078ec0ff */
[----:B------:R-:W-:Y:S01]  /*5810*/  IMAD.MOV.U32 R30, RZ, RZ, RZ ;  /* 0x000000ffff1e7224 */ /* 0x000fe200078e00ff */
[----:B------:R-:W-:Y:S01]  /*5820*/  LOP3.LUT R33, R33, 0x600000, RZ, 0xc0, !PT ;  /* 0x0060000021217812 */ /* 0x000fe200078ec0ff */
[----:B------:R-:W-:Y:S01]  /*5830*/  UIADD3 UR4, UPT, UPT, UR36, 0x200, URZ ;  /* 0x0000020024047890 */ /* 0x000fe2000fffe0ff */
[----:B------:R-:W-:-:S02]  /*5840*/  LOP3.LUT R3, R4, 0xc, R3, 0xf8, !PT ;  /* 0x0000000c04037812 */ /* 0x000fc400078ef803 */
[----:B------:R-:W-:Y:S01]  /*5850*/  CS2R R76, SRZ ;  /* 0x00000000004c7805 */ /* 0x000fe2000001ff00 */
[----:B------:R-:W2:Y:S01]  /*5860*/  LDC R28, c[0x0][0xb0c] ;  /* 0x0002c300ff1c7b82 */ /* 0x000ea20000000800 */
[----:B------:R-:W-:Y:S01]  /*5870*/  LOP3.LUT R81, R81, 0x4, RZ, 0xc0, !PT ;  /* 0x0000000451517812 */ /* 0x000fe200078ec0ff */
[----:B------:R-:W4:Y:S01]  /*5880*/  LDCU.64 UR50, c[0x0][0x348] ;  /* 0x00006900ff3277ac */ /* 0x000f220008000a00 */
[----:B------:R-:W-:Y:S02]  /*5890*/  LOP3.LUT R3, R3, 0x790, R2, 0xf8, !PT ;  /* 0x0000079003037812 */ /* 0x000fe400078ef802 */
[----:B------:R-:W-:Y:S01]  /*58a0*/  MOV R74, UR4 ;  /* 0x00000004004a7c02 */ /* 0x000fe20008000f00 */
[----:B------:R-:W1:Y:S01]  /*58b0*/  LDCU.64 UR38, c[0x0][0x888] ;  /* 0x00011100ff2677ac */ /* 0x000e620008000a00 */
[----:B------:R-:W-:Y:S01]  /*58c0*/  MOV R85, RZ ;  /* 0x000000ff00557202 */ /* 0x000fe20000000f00 */
[----:B------:R-:W1:Y:S01]  /*58d0*/  LDC R70, c[0x0][0xb20] ;  /* 0x0002c800ff467b82 */ /* 0x000e620000000800 */
[----:B------:R-:W3:Y:S01]  /*58e0*/  LDS R0, [UR36+0x160] ;  /* 0x00016024ff007984 */ /* 0x000ee20008000800 */
[----:B------:R-:W-:Y:S01]  /*58f0*/  IMAD R80, R3, 0x4, R74 ;  /* 0x0000000403507824 */ /* 0x000fe200078e024a */
[----:B------:R-:W1:Y:S03]  /*5900*/  LDCU.64 UR44, c[0x0][0x890] ;  /* 0x00011200ff2c77ac */ /* 0x000e660008000a00 */
[--C-:B------:R-:W-:Y:S01]  /*5910*/  IMAD R79, R79, -0x10, R80.reuse ;  /* 0xfffffff04f4f7824 */ /* 0x100fe200078e0250 */
[----:B------:R-:W-:Y:S01]  /*5920*/  UMOV UR48, URZ ;  /* 0x000000ff00307c82 */ /* 0x000fe20008000000 */
[----:B------:R-:W1:Y:S01]  /*5930*/  LDC R27, c[0x0][0xb30] ;  /* 0x0002cc00ff1b7b82 */ /* 0x000e620000000800 */
[----:B------:R-:W-:Y:S01]  /*5940*/  IMAD R78, R81, -0x10, R80 ;  /* 0xfffffff0514e7824 */ /* 0x000fe200078e0250 */
[----:B------:R-:W-:-:S06]  /*5950*/  UMOV UR52, URZ ;  /* 0x000000ff00347c82 */ /* 0x000fcc0008000000 */
[----:B------:R-:W1:Y:S08]  /*5960*/  LDC.64 R64, c[0x0][0xb10] ;  /* 0x0002c400ff407b82 */ /* 0x000e700000000a00 */
[----:B------:R-:W1:Y:S08]  /*5970*/  LDC.64 R24, c[0x0][0xb18] ;  /* 0x0002c600ff187b82 */ /* 0x000e700000000a00 */
[----:B------:R-:W1:Y:S08]  /*5980*/  LDC.64 R22, c[0x0][0xb28] ;  /* 0x0002ca00ff167b82 */ /* 0x000e700000000a00 */
[----:B------:R-:W1:Y:S01]  /*5990*/  LDC.64 R62, c[0x0][0x8b0] ;  /* 0x00022c00ff3e7b82 */ /* 0x000e620000000a00 */
[----:B---3--:R-:W-:-:S07]  /*59a0*/  IMAD.IADD R33, R0, 0x1, R33 ;  /* 0x0000000100217824 */ /* 0x008fce00078e0221 */
[----:B------:R-:W3:Y:S08]  /*59b0*/  LDC.64 R60, c[0x0][0x8a8] ;  /* 0x00022a00ff3c7b82 */ /* 0x000ef00000000a00 */
[----:B--2-4-:R-:W1:Y:S02]  /*59c0*/  LDC R72, c[0x0][0x374] ;  /* 0x0000dd00ff487b82 */ /* 0x014e640000000800 */
.L_x_168:
[C---:B------:R-:W-:Y:S02]  /*59d0*/  LEA R0, R85.reuse, UR36, 0x3 ;  /* 0x0000002455007c11 */ /* 0x040fe4000f8e18ff */
[----:B------:R-:W-:Y:S02]  /*59e0*/  SHF.L.U32 R3, R76, 0x1f, RZ ;  /* 0x0000001f4c037819 */ /* 0x000fe400000006ff */
[----:B-1----:R-:W-:Y:S02]  /*59f0*/  LEA R16, R85, UR36, 0x4 ;  /* 0x0000002455107c11 */ /* 0x002fe4000f8e20ff */
[----:B------:R-:W2:Y:S02]  /*5a00*/  SYNCS.PHASECHK.TRANS64.TRYWAIT P0, [R0+URZ+0xb0], R3 ;  /* 0x0000b003000075a7 */ /* 0x000ea400080011ff */
[----:B--23--:R-:W-:Y:S05]  /*5a10*/  @!P0 BRA `(.L_x_93) ;  /* 0x0000006400bc8947 */ /* 0x00cfea0003800000 */
.L_x_228:
[----:B------:R-:W4:Y:S01]  /*5a20*/  LDC.64 R12, c[0x0][0xb10] ;  /* 0x0002c400ff0c7b82 */ /* 0x000f220000000a00 */
[----:B------:R-:W3:Y:S01]  /*5a30*/  LDS.128 R16, [R16+0x140] ;  /* 0x0001400010107984 */ /* 0x000ee20000000c00 */
[----:B-1----:R-:W-:Y:S01]  /*5a40*/  ISETP.NE.AND P1, PT, R27, 0x1, PT ;  /* 0x000000011b00780c */ /* 0x002fe20003f25270 */
[----:B--2---:R-:W-:Y:S01]  /*5a50*/  VIADD R0, R0, 0xc0 ;  /* 0x000000c000007836 */ /* 0x004fe20000000000 */
[----:B------:R-:W-:Y:S04]  /*5a60*/  ISETP.GE.AND P0, PT, R26, 0x1, PT ;  /* 0x000000011a00780c */ /* 0x000fe80003f06270 */
[----:B------:R-:W1:Y:S01]  /*5a70*/  LDC.64 R10, c[0x0][0xb18] ;  /* 0x0002c600ff0a7b82 */ /* 0x000e620000000a00 */
[----:B------:R-:W-:Y:S01]  /*5a80*/  PRMT R0, RZ, 0x654, R0 ;  /* 0x00000654ff007816 */ /* 0x000fe20000000000 */
[----:B------:R-:W-:Y:S01]  /*5a90*/  @!PT LDS RZ, [RZ] ;  /* 0x00000000fffff984 */ /* 0x000fe20000000800 */
[----:B------:R-:W-:Y:S01]  /*5aa0*/  @!PT LDS RZ, [RZ] ;  /* 0x00000000fffff984 */ /* 0x000fe20000000800 */
[----:B------:R-:W-:Y:S01]  /*5ab0*/  @!PT LDS RZ, [RZ] ;  /* 0x00000000fffff984 */ /* 0x000fe20000000800 */
[----:B------:R-:W-:Y:S01]  /*5ac0*/  @!PT LDS RZ, [RZ] ;  /* 0x00000000fffff984 */ /* 0x000fe20000000800 */
[----:B------:R2:W-:Y:S06]  /*5ad0*/  MEMBAR.ALL.CTA ;  /* 0x0000000000007992 */ /* 0x0005ec0000008000 */
[----:B--2---:R-:W2:Y:S01]  /*5ae0*/  FENCE.VIEW.ASYNC.S ;  /* 0x00000000000073c6 */ /* 0x004ea20000000000 */
[----:B------:R-:W1:Y:S08]  /*5af0*/  @!P1 LDC R14, c[0x0][0xb20] ;  /* 0x0002c800ff0e9b82 */ /* 0x000e700000000800 */
[----:B------:R-:W1:Y:S01]  /*5b00*/  @!P1 LDC R9, c[0x0][0xb0c] ;  /* 0x0002c300ff099b82 */ /* 0x000e620000000800 */
[----:B--2---:R2:W-:Y:S01]  /*5b10*/  SYNCS.ARRIVE.TRANS64.RED.A1T0 RZ, [R0+URZ], RZ ;  /* 0x000000ff00ff79a7 */ /* 0x0045e200081004ff */
[----:B---3--:R-:W-:Y:S04]  /*5b20*/  LOP3.LUT P4, RZ, R18, 0x1, RZ, 0xc0, !PT ;  /* 0x0000000112ff7812 */ /* 0x008fe8000788c0ff */
[----:B------:R-:W-:Y:S09]  /*5b30*/  P2R R83, PR, RZ, 0x10 ;  /* 0x00000010ff537803 */ /* 0x000ff20000000000 */
[----:B------:R-:W-:Y:S02]  /*5b40*/  @P4 MOV R31, R16 ;  /* 0x00000010001f4202 */ /* 0x000fe40000000f00 */
[----:B------:R-:W-:Y:S01]  /*5b50*/  @P4 LOP3.LUT R29, R17, 0xffff, RZ, 0xc0, !PT ;  /* 0x0000ffff111d4812 */ /* 0x000fe200078ec0ff */
[----:B--2-4-:R-:W-:Y:S06]  /*5b60*/  @!P0 BRA `(.L_x_94) ;  /* 0x0000000000a48947 */ /* 0x014fec0003800000 */
[----:B------:R-:W-:Y:S01]  /*5b70*/  IMAD.HI.U32 R37, R72, R25, RZ ;  /* 0x0000001948257227 */ /* 0x000fe200078e00ff */
[----:B------:R-:W-:Y:S02]  /*5b80*/  ISETP.NE.AND P0, PT, R24, 0x1, PT ;  /* 0x000000011800780c */ /* 0x000fe40003f05270 */
[----:B------:R-:W-:Y:S01]  /*5b90*/  ISETP.NE.AND P2, PT, R26, 0x1, PT ;  /* 0x000000011a00780c */ /* 0x000fe20003f45270 */
[----:B------:R-:W-:Y:S01]  /*5ba0*/  IMAD.HI.U32 R34, R71, R64, RZ ;  /* 0x0000004047227227 */ /* 0x000fe200078e00ff */
[----:B------:R-:W-:Y:S02]  /*5bb0*/  SHF.R.U32.HI R37, RZ, R70, R37 ;  /* 0x00000046ff257219 */ /* 0x000fe40000011625 */
[----:B------:R-:W-:Y:S01]  /*5bc0*/  ISETP.NE.AND P3, PT, R28, 0x1, PT ;  /* 0x000000011c00780c */ /* 0x000fe20003f65270 */
[----:B------:R-:W-:Y:S01]  /*5bd0*/  IMAD.HI.U32 R38, R31, R64, RZ ;  /* 0x000000401f267227 */ /* 0x000fe200078e00ff */
[----:B------:R-:W-:Y:S02]  /*5be0*/  SHF.R.U32.HI R34, RZ, R65, R34 ;  /* 0x00000041ff227219 */ /* 0x000fe40000011622 */
[----:B------:R-:W-:Y:S01]  /*5bf0*/  SEL R3, R72, R37, !P0 ;  /* 0x0000002548037207 */ /* 0x000fe20004000000 */
[----:B------:R-:W-:Y:S01]  /*5c00*/  IMAD.HI.U32 R37, R29, R25, RZ ;  /* 0x000000191d257227 */ /* 0x000fe200078e00ff */
[----:B------:R-:W-:Y:S02]  /*5c10*/  SEL R7, R71, R34, !P3 ;  /* 0x0000002247077207 */ /* 0x000fe40005800000 */
[----:B------:R-:W-:Y:S01]  /*5c20*/  SHF.R.U32.HI R38, RZ, R65, R38 ;  /* 0x00000041ff267219 */ /* 0x000fe20000011626 */
[-C--:B------:R-:W-:Y:S04]  /*5c30*/  IMAD.HI.U32 R34, R3, R22.reuse, RZ ;  /* 0x0000001603227227 */ /* 0x080fe800078e00ff */
[----:B------:R-:W-:Y:S01]  /*5c40*/  IMAD.HI.U32 R36, R7, R22, RZ ;  /* 0x0000001607247227 */ /* 0x000fe200078e00ff */
[-C--:B------:R-:W-:Y:S02]  /*5c50*/  @P2 SHF.R.U32.HI R3, RZ, R23.reuse, R34 ;  /* 0x00000017ff032219 */ /* 0x080fe40000011622 */
[----:B------:R-:W-:Y:S02]  /*5c60*/  SHF.R.U32.HI R34, RZ, R70, R37 ;  /* 0x00000046ff227219 */ /* 0x000fe40000011625 */
[----:B------:R-:W-:Y:S01]  /*5c70*/  @P2 SHF.R.U32.HI R7, RZ, R23, R36 ;  /* 0x00000017ff072219 */ /* 0x000fe20000011624 */
[C---:B------:R-:W-:Y:S01]  /*5c80*/  IMAD R2, R26.reuse, R3, RZ ;  /* 0x000000031a027224 */ /* 0x040fe200078e02ff */
[----:B------:R-:W-:Y:S02]  /*5c90*/  SEL R5, R29, R34, !P0 ;  /* 0x000000221d057207 */ /* 0x000fe40004000000 */
[----:B------:R-:W-:Y:S01]  /*5ca0*/  SEL R3, R31, R38, !P3 ;  /* 0x000000261f037207 */ /* 0x000fe20005800000 */
[----:B------:R-:W-:Y:S01]  /*5cb0*/  IMAD R4, R26, R7, RZ ;  /* 0x000000071a047224 */ /* 0x000fe200078e02ff */
[C---:B------:R-:W-:Y:S01]  /*5cc0*/  ISETP.GE.AND P0, PT, R5.reuse, R2, PT ;  /* 0x000000020500720c */ /* 0x040fe20003f06270 */
[----:B------:R-:W-:Y:S03]  /*5cd0*/  IMAD.HI.U32 R6, R5, R22, RZ ;  /* 0x0000001605067227 */ /* 0x000fe600078e00ff */
[----:B------:R-:W-:Y:S01]  /*5ce0*/  ISETP.GE.OR P0, PT, R3, R4, P0 ;  /* 0x000000040300720c */ /* 0x000fe20000706670 */
[----:B------:R-:W-:Y:S01]  /*5cf0*/  IMAD.MOV R4, RZ, RZ, -R3 ;  /* 0x000000ffff047224 */ /* 0x000fe200078e0a03 */
[-C--:B------:R-:W-:Y:S03]  /*5d00*/  SHF.R.U32.HI R6, RZ, R23.reuse, R6 ;  /* 0x00000017ff067219 */ /* 0x080fe60000011606 */
[----:B------:R-:W-:Y:S01]  /*5d10*/  IMAD R31, R28, R4, R31 ;  /* 0x000000041c1f7224 */ /* 0x000fe200078e021f */
[----:B------:R-:W-:Y:S05]  /*5d20*/  SEL R15, R5, R6, !P2 ;  /* 0x00000006050f7207 */ /* 0x000fea0005000000 */
[----:B------:R-:W-:Y:S02]  /*5d30*/  IMAD.MOV R6, RZ, RZ, -R15 ;  /* 0x000000ffff067224 */ /* 0x000fe400078e0a0f */
[C---:B------:R-:W-:Y:S04]  /*5d40*/  @!P0 IMAD.HI.U32 R2, R3.reuse, R22, RZ ;  /* 0x0000001603028227 */ /* 0x040fe800078e00ff */
[----:B------:R-:W-:Y:S01]  /*5d50*/  IMAD R6, R26, R6, R5 ;  /* 0x000000061a067224 */ /* 0x000fe200078e0205 */
[----:B------:R-:W-:Y:S04]  /*5d60*/  @!P0 SHF.R.U32.HI R2, RZ, R23, R2 ;  /* 0x00000017ff028219 */ /* 0x000fe80000011602 */
[----:B------:R-:W-:Y:S02]  /*5d70*/  @!P0 SEL R0, R3, R2, !P2 ;  /* 0x0000000203008207 */ /* 0x000fe40005000000 */
[----:B------:R-:W-:Y:S02]  /*5d80*/  IADD3 R2, PT, PT, -R5, RZ, RZ ;  /* 0x000000ff05027210 */ /* 0x000fe40007ffe1ff */
[----:B------:R-:W-:Y:S01]  /*5d90*/  @!P0 IADD3 R8, PT, PT, R15, -R0, RZ ;  /* 0x800000000f088210 */ /* 0x000fe20007ffe0ff */
[----:B------:R-:W-:Y:S02]  /*5da0*/  @!P0 IMAD R0, R7, R6, R0 ;  /* 0x0000000607008224 */ /* 0x000fe400078e0200 */
[----:B------:R-:W-:Y:S02]  /*5db0*/  IMAD R29, R24, R2, R29 ;  /* 0x00000002181d7224 */ /* 0x000fe400078e021d */
[----:B------:R-:W-:Y:S02]  /*5dc0*/  @!P0 IMAD R5, R8, R26, R3 ;  /* 0x0000001a08058224 */ /* 0x000fe400078e0203 */
[----:B------:R-:W-:Y:S04]  /*5dd0*/  @!P0 IMAD.MOV.U32 R3, RZ, RZ, R0 ;  /* 0x000000ffff038224 */ /* 0x000fe800078e0000 */
[----:B------:R-:W-:Y:S02]  /*5de0*/  IMAD R31, R3, R28, R31 ;  /* 0x0000001c031f7224 */ /* 0x000fe400078e021f */
[----:B------:R-:W-:Y:S07]  /*5df0*/  IMAD R29, R5, R24, R29 ;  /* 0x00000018051d7224 */ /* 0x000fee00078e021d */
.L_x_94:
[----:B-1----:R-:W-:Y:S01]  /*5e00*/  @!P1 ISETP.NE.AND P0, PT, R10, 0x1, PT ;  /* 0x000000010a00980c */ /* 0x002fe20003f05270 */
[----:B------:R-:W-:Y:S01]  /*5e10*/  @!P1 IMAD.HI.U32 R3, R29, R11, RZ ;  /* 0x0000000b1d039227 */ /* 0x000fe200078e00ff */
[----:B------:R-:W-:Y:S01]  /*5e20*/  R2UR UR42, R21 ;  /* 0x00000000152a72ca */ /* 0x000fe200000e0000 */
[----:B------:R-:W-:Y:S01]  /*5e30*/  BSSY.RECONVERGENT B6, `(.L_x_95) ;  /* 0x0000031000067945 */ /* 0x000fe20003800200 */
[----:B------:R-:W-:Y:S01]  /*5e40*/  R2UR UR41, R20 ;  /* 0x00000000142972ca */ /* 0x000fe200000e0000 */
[----:B------:R-:W-:Y:S01]  /*5e50*/  @!P1 IMAD.HI.U32 R0, R31, R12, RZ ;  /* 0x0000000c1f009227 */ /* 0x000fe200078e00ff */
[----:B------:R-:W-:Y:S02]  /*5e60*/  @!P1 SHF.R.U32.HI R2, RZ, R14, R3 ;  /* 0x0000000eff029219 */ /* 0x000fe40000011603 */
[----:B------:R-:W-:Y:S01]  /*5e70*/  @!P1 ISETP.NE.AND P2, PT, R9, 0x1, PT ;  /* 0x000000010900980c */ /* 0x000fe20003f45270 */
[----:B------:R-:W-:Y:S01]  /*5e80*/  VIADD R85, R85, 0x1 ;  /* 0x0000000155557836 */ /* 0x000fe20000000000 */
[----:B------:R-:W-:Y:S02]  /*5e90*/  @!P1 SEL R2, R29, R2, !P0 ;  /* 0x000000021d029207 */ /* 0x000fe40004000000 */
[----:B------:R-:W-:Y:S02]  /*5ea0*/  @!P1 SHF.R.U32.HI R0, RZ, R13, R0 ;  /* 0x0000000dff009219 */ /* 0x000fe40000011600 */
[----:B------:R-:W-:Y:S01]  /*5eb0*/  LOP3.LUT P0, RZ, R74, 0x1b0, RZ, 0xc0, !PT ;  /* 0x000001b04aff7812 */ /* 0x000fe2000780c0ff */
[----:B------:R-:W-:Y:S01]  /*5ec0*/  USHF.L.U32 UR42, UR42, 0x7, URZ ;  /* 0x000000072a2a7899 */ /* 0x000fe200080006ff */
[----:B------:R-:W-:Y:S01]  /*5ed0*/  @!P1 SEL R3, R31, R0, !P2 ;  /* 0x000000001f039207 */ /* 0x000fe20005000000 */
[----:B------:R-:W-:Y:S01]  /*5ee0*/  USHF.L.U32 UR41, UR41, 0x7, URZ ;  /* 0x0000000729297899 */ /* 0x000fe200080006ff */
[----:B------:R-:W-:Y:S03]  /*5ef0*/  @P4 SHF.R.U32.HI R75, RZ, 0x10, R17 ;  /* 0x00000010ff4b4819 */ /* 0x000fe60000011611 */
[----:B------:R-:W-:Y:S02]  /*5f00*/  @!P1 IMAD.IADD R0, R2, 0x1, -R3 ;  /* 0x0000000102009824 */ /* 0x000fe400078e0a03 */
[----:B------:R-:W-:Y:S02]  /*5f10*/  @!P1 IMAD.IADD R2, R3, 0x1, -R2 ;  /* 0x0000000103029824 */ /* 0x000fe400078e0a02 */
[----:B------:R-:W-:Y:S02]  /*5f20*/  @!P1 IMAD R31, R0, R9, R31 ;  /* 0x00000009001f9224 */ /* 0x000fe400078e021f */
[----:B------:R-:W-:Y:S01]  /*5f30*/  @!P1 IMAD R29, R2, R10, R29 ;  /* 0x0000000a021d9224 */ /* 0x000fe200078e021d */
[----:B------:R-:W-:Y:S06]  /*5f40*/  @!P0 BRA `(.L_x_96) ;  /* 0x00000000007c8947 */ /* 0x000fec0003800000 */
[----:B------:R-:W1:Y:S01]  /*5f50*/  LDCU.64 UR8, c[0x4][0x80] ;  /* 0x01001000ff0877ac */ /* 0x000e620008000a00 */
[----:B------:R-:W-:Y:S01]  /*5f60*/  MOV R2, 0x0 ;  /* 0x0000000000027802 */ /* 0x000fe20000000f00 */
[----:B------:R-:W-:Y:S02]  /*5f70*/  HFMA2 R12, -RZ, RZ, 0, 5.9604644775390625e-08 ;  /* 0x00000001ff0c7431 */ /* 0x000fe400000001ff */
[----:B------:R-:W-:Y:S01]  /*5f80*/  IMAD.MOV.U32 R8, RZ, RZ, 0x70 ;  /* 0x00000070ff087424 */ /* 0x000fe200078e00ff */
[----:B------:R2:W3:Y:S01]  /*5f90*/  LDC.64 R14, c[0x4][R2] ;  /* 0x01000000020e7b82 */ /* 0x0004e20000000a00 */
[----:B------:R-:W4:Y:S01]  /*5fa0*/  LDCU.64 UR6, c[0x4][0x88] ;  /* 0x01001100ff0677ac */ /* 0x000f220008000a00 */
[----:B------:R-:W-:Y:S01]  /*5fb0*/  IMAD.MOV.U32 R13, RZ, RZ, RZ ;  /* 0x000000ffff0d7224 */ /* 0x000fe200078e00ff */
[----:B------:R-:W2:Y:S01]  /*5fc0*/  LDCU.64 UR4, c[0x4][0x8] ;  /* 0x01000100ff0477ac */ /* 0x000ea20008000a00 */
[----:B-1----:R-:W-:Y:S01]  /*5fd0*/  MOV R5, UR9 ;  /* 0x0000000900057c02 */ /* 0x002fe20008000f00 */
[----:B------:R-:W-:Y:S01]  /*5fe0*/  IMAD.U32 R4, RZ, RZ, UR8 ;  /* 0x00000008ff047e24 */ /* 0x000fe2000f8e00ff */
[----:B----4-:R-:W-:Y:S01]  /*5ff0*/  MOV R7, UR7 ;  /* 0x0000000700077c02 */ /* 0x010fe20008000f00 */
[----:B------:R-:W-:Y:S01]  /*6000*/  IMAD.U32 R6, RZ, RZ, UR6 ;  /* 0x00000006ff067e24 */ /* 0x000fe2000f8e00ff */
[----:B--2---:R-:W-:Y:S01]  /*6010*/  MOV R11, UR5 ;  /* 0x00000005000b7c02 */ /* 0x004fe20008000f00 */
[----:B------:R-:W-:Y:S02]  /*6020*/  IMAD.U32 R10, RZ, RZ, UR4 ;  /* 0x00000004ff0a7e24 */ /* 0x000fe4000f8e00ff */
[----:B------:R-:W-:Y:S07]  /*6030*/  LEPC R20, `(.L_x_97) ;  /* 0x000000001014794e */ /* 0x000fee0000000000 */
[----:B---3-5:R-:W-:Y:S05]  /*6040*/  CALL.ABS.NOINC R14 ;  /* 0x000000000e007343 */ /* 0x028fea0003c00000 */
.L_x_97:
[----:B------:R-:W1:Y:S01]  /*6050*/  LDCU.64 UR8, c[0x4][0x80] ;  /* 0x01001000ff0877ac */ /* 0x000e620008000a00 */
[----:B------:R-:W2:Y:S01]  /*6060*/  LDC.64 R2, c[0x4][R2] ;  /* 0x0100000002027b82 */ /* 0x000ea20000000a00 */
[----:B------:R-:W-:Y:S02]  /*6070*/  HFMA2 R12, -RZ, RZ, 0, 5.9604644775390625e-08 ;  /* 0x00000001ff0c7431 */ /* 0x000fe400000001ff */
[----:B------:R-:W-:Y:S02]  /*6080*/  IMAD.MOV.U32 R8, RZ, RZ, 0x70 ;  /* 0x00000070ff087424 */ /* 0x000fe400078e00ff */
[----:B------:R-:W-:Y:S01]  /*6090*/  IMAD.MOV.U32 R13, RZ, RZ, RZ ;  /* 0x000000ffff0d7224 */ /* 0x000fe200078e00ff */
[----:B------:R-:W3:Y:S01]  /*60a0*/  LDCU.64 UR6, c[0x4][0x88] ;  /* 0x01001100ff0677ac */ /* 0x000ee20008000a00 */
[----:B------:R-:W4:Y:S01]  /*60b0*/  LDCU.64 UR4, c[0x4][0x8] ;  /* 0x01000100ff0477ac */ /* 0x000f220008000a00 */
[----:B-1----:R-:W-:Y:S02]  /*60c0*/  MOV R4, UR8 ;  /* 0x0000000800047c02 */ /* 0x002fe40008000f00 */
[----:B------:R-:W-:Y:S02]  /*60d0*/  MOV R5, UR9 ;  /* 0x0000000900057c02 */ /* 0x000fe40008000f00 */
[----:B---3--:R-:W-:Y:S01]  /*60e0*/  MOV R7, UR7 ;  /* 0x0000000700077c02 */ /* 0x008fe20008000f00 */
[----:B------:R-:W-:Y:S01]  /*60f0*/  IMAD.U32 R6, RZ, RZ, UR6 ;  /* 0x00000006ff067e24 */ /* 0x000fe2000f8e00ff */
[----:B----4-:R-:W-:Y:S01]  /*6100*/  MOV R11, UR5 ;  /* 0x00000005000b7c02 */ /* 0x010fe20008000f00 */
[----:B------:R-:W-:Y:S02]  /*6110*/  IMAD.U32 R10, RZ, RZ, UR4 ;  /* 0x00000004ff0a7e24 */ /* 0x000fe4000f8e00ff */
[----:B------:R-:W-:Y:S07]  /*6120*/  LEPC R20, `(.L_x_96) ;  /* 0x000000001014794e */ /* 0x000fee0000000000 */
[----:B--2---:R-:W-:Y:S05]  /*6130*/  CALL.ABS.NOINC R2 ;  /* 0x0000000002007343 */ /* 0x004fea0003c00000 */
.L_x_96:
[----:B------:R-:W-:Y:S05]  /*6140*/  BSYNC.RECONVERGENT B6 ;  /* 0x0000000000067941 */ /* 0x000fea0003800200 */
.L_x_95:
[----:B------:R-:W-:Y:S01]  /*6150*/  ISETP.NE.U32.AND P4, PT, R62, RZ, PT ;  /* 0x000000ff3e00720c */ /* 0x000fe20003f85070 */
[----:B------:R-:W-:Y:S01]  /*6160*/  UISETP.NE.AND UP2, UPT, UR49, URZ, UPT ;  /* 0x000000ff3100728c */ /* 0x000fe2000bf45270 */
[----:B------:R-:W-:Y:S01]  /*6170*/  ISETP.NE.U32.AND P2, PT, RZ, UR38, PT ;  /* 0x00000026ff007c0c */ /* 0x000fe2000bf45070 */
[----:B------:R-:W-:Y:S01]  /*6180*/  UISETP.NE.U32.AND UP1, UPT, UR44, URZ, UPT ;  /* 0x000000ff2c00728c */ /* 0x000fe2000bf25070 */
[----:B------:R-:W-:Y:S01]  /*6190*/  ISETP.NE.AND.EX P4, PT, R63, RZ, PT, P4 ;  /* 0x000000ff3f00720c */ /* 0x000fe20003f85340 */
[----:B------:R-:W-:Y:S01]  /*61a0*/  UPLOP3.LUT UP0, UPT, UPT, UPT, UPT, 0x40, 0x4 ;  /* 0x000000000004789c */ /* 0x000fe20003f0e870 */
[----:B------:R-:W-:Y:S01]  /*61b0*/  ISETP.NE.AND.EX P2, PT, RZ, UR39, PT, P2 ;  /* 0x00000027ff007c0c */ /* 0x000fe2000bf45320 */
[----:B------:R-:W-:Y:S01]  /*61c0*/  UISETP.NE.AND.EX UP1, UPT, UR45, URZ, UPT, UP1 ;  /* 0x000000ff2d00728c */ /* 0x000fe2000bf25310 */
[----:B------:R-:W-:Y:S04]  /*61d0*/  PLOP3.LUT P1, PT, PT, PT, UP2, 0x80, 0x8 ;  /* 0x000000000008781c */ /* 0x000fe80003f2f028 */
[----:B------:R-:W-:Y:S06]  /*61e0*/  @UP2 UPLOP3.LUT UP0, UPT, UPT, UPT, UP1, 0x80, 0x8 ;  /* 0x000000000008289c */ /* 0x000fec0003f0f010 */
[----:B------:R-:W-:Y:S01]  /*61f0*/  PLOP3.LUT P0, PT, PT, PT, UP0, 0x80, 0x8 ;  /* 0x000000000008781c */ /* 0x000fe20003f0f008 */
[----:B------:R-:W-:Y:S01]  /*6200*/  @!UPT UIADD3 URZ, UPT, UPT, URZ, URZ, URZ ;  /* 0x000000fffffff290 */ /* 0x000fe2000fffe0ff */
[----:B------:R-:W-:Y:S11]  /*6210*/  BRA.U !UP1, `(.L_x_98) ;  /* 0x00000001093c7547 */ /* 0x000ff6000b800000 */
[----:B------:R-:W-:Y:S01]  /*6220*/  UISETP.NE.U32.AND UP0, UPT, UR38, URZ, UPT ;  /* 0x000000ff2600728c */ /* 0x000fe2000bf05070 */
[----:B------:R-:W-:Y:S01]  /*6230*/  R2UR UR4, R69 ;  /* 0x00000000450472ca */ /* 0x000fe200000e0000 */
[----:B------:R-:W-:Y:S02]  /*6240*/  HFMA2 R67, -RZ, RZ, 0, 5.9604644775390625e-08 ;  /* 0x00000001ff437431 */ /* 0x000fe400000001ff */
[----:B------:R-:W-:Y:S01]  /*6250*/  IMAD.MOV.U32 R0, RZ, RZ, 0x1 ;  /* 0x00000001ff007424 */ /* 0x000fe200078e00ff */
[----:B------:R-:W-:Y:S06]  /*6260*/  UISETP.NE.AND.EX UP0, UPT, UR39, URZ, UPT, UP0 ;  /* 0x000000ff2700728c */ /* 0x000fec000bf05300 */
[----:B------:R-:W-:Y:S05]  /*6270*/  PLOP3.LUT P3, PT, PT, PT, UP0, 0x80, 0x8 ;  /* 0x000000000008781c */ /* 0x000fea0003f6f008 */
[----:B------:R-:W1:Y:S01]  /*6280*/  @UP0 LDCU.64 UR6, c[0x0][0x888] ;  /* 0x00011100ff0607ac */ /* 0x000e620008000a00 */
[----:B------:R-:W-:Y:S07]  /*6290*/  @UP0 UIMAD UR4, UR4, UR44, URZ ;  /* 0x0000002c040402a4 */ /* 0x000fee000f8e02ff */
[----:B------:R-:W-:Y:S01]  /*62a0*/  @!P3 PRMT R67, R0, 0x7610, R67 ;  /* 0x000076100043b816 */ /* 0x000fe20000000043 */
[----:B-1----:R-:W-:Y:S03]  /*62b0*/  @UP0 UIMAD.WIDE UR6, UR4, 0x4, UR6 ;  /* 0x00000004040608a5 */ /* 0x002fe6000f8e0206 */
[----:B------:R-:W1:Y:S03]  /*62c0*/  @!UP0 LDCU UR4, c[0x0][0x880] ;  /* 0x00011000ff0487ac */ /* 0x000e660008000800 */
[----:B------:R-:W-:Y:S02]  /*62d0*/  IMAD.U32 R2, RZ, RZ, UR6 ;  /* 0x00000006ff027e24 */ /* 0x000fe4000f8e00ff */
[----:B------:R-:W-:Y:S05]  /*62e0*/  IMAD.U32 R3, RZ, RZ, UR7 ;  /* 0x00000007ff037e24 */ /* 0x000fea000f8e00ff */
[----:B-----5:R2:W5:Y:S02]  /*62f0*/  @P3 LDG.E R35, desc[UR46][R2.64] ;  /* 0x0000002e02233981 */ /* 0x020564000c1e1900 */
[----:B-12---:R-:W-:Y:S02]  /*6300*/  @!P3 MOV R35, UR4 ;  /* 0x000000040023bc02 */ /* 0x006fe40008000f00 */
.L_x_98:
[----:B------:R-:W-:Y:S05]  /*6310*/  @!P4 BRA `(.L_x_99) ;  /* 0x000000000024c947 */ /* 0x000fea0003800000 */
[----:B------:R-:W-:Y:S02]  /*6320*/  ISETP.NE.U32.AND P3, PT, R60, RZ, PT ;  /* 0x000000ff3c00720c */ /* 0x000fe40003f65070 */
[----:B------:R-:W-:Y:S02]  /*6330*/  R2UR UR4, R69 ;  /* 0x00000000450472ca */ /* 0x000fe400000e0000 */
[----:B------:R-:W-:Y:S11]  /*6340*/  ISETP.NE.AND.EX P3, PT, R61, RZ, PT, P3 ;  /* 0x000000ff3d00720c */ /* 0x000ff60003f65330 */
[----:B------:R-:W-:Y:S02]  /*6350*/  @!UPT UIADD3 URZ, UPT, UPT, URZ, URZ, URZ ;  /* 0x000000fffffff290 */ /* 0x000fe4000fffe0ff */
[----:B------:R-:W1:Y:S01]  /*6360*/  @P3 LDC.64 R2, c[0x0][0x8a8] ;  /* 0x00022a00ff023b82 */ /* 0x000e620000000a00 */
[----:B------:R-:W-:Y:S04]  /*6370*/  @P3 IMAD R0, R62, UR4, RZ ;  /* 0x000000043e003c24 */ /* 0x000fe8000f8e02ff */
[----:B-1----:R-:W-:Y:S05]  /*6380*/  @P3 IMAD.WIDE R2, R0, 0x4, R2 ;  /* 0x0000000400023825 */ /* 0x002fea00078e0202 */
[----:B-----5:R1:W5:Y:S02]  /*6390*/  @P3 LDG.E R32, desc[UR46][R2.64] ;  /* 0x0000002e02203981 */ /* 0x020364000c1e1900 */
[----:B-1----:R-:W2:Y:S02]  /*63a0*/  @!P3 LDC R32, c[0x0][0x8a0] ;  /* 0x00022800ff20bb82 */ /* 0x002ea40000000800 */
.L_x_99:
[----:B-----5:R-:W-:Y:S01]  /*63b0*/  FSETP.NEU.AND P3, PT, R35, RZ, PT ;  /* 0x000000ff2300720b */ /* 0x020fe20003f6d000 */
[----:B------:R-:W-:Y:S01]  /*63c0*/  BSSY B1, `(.L_x_100) ;  /* 0x0000038000017945 */ /* 0x000fe20003800000 */
[----:B------:R-:W-:Y:S01]  /*63d0*/  SEL R5, RZ, 0xffffffff, P2 ;  /* 0xffffffffff057807 */ /* 0x000fe20001000000 */
[----:B------:R-:W-:Y:S01]  /*63e0*/  IMAD.MOV.U32 R89, RZ, RZ, 0x1 ;  /* 0x00000001ff597424 */ /* 0x000fe200078e00ff */
[----:B------:R-:W-:Y:S01]  /*63f0*/  @P1 LOP3.LUT P2, RZ, R67, 0xff, RZ, 0xc0, !PT ;  /* 0x000000ff43ff1812 */ /* 0x000fe2000784c0ff */
[C---:B------:R-:W-:Y:S01]  /*6400*/  IMAD R34, R30.reuse, 0x80, R33 ;  /* 0x000000801e227824 */ /* 0x040fe200078e0221 */
[----:B------:R-:W-:Y:S01]  /*6410*/  @P1 SEL R0, RZ, 0xffffffff, P3 ;  /* 0xffffffffff001807 */ /* 0x000fe20001800000 */
[----:B------:R-:W-:Y:S01]  /*6420*/  IMAD R86, R81, -0x10, R79 ;  /* 0xfffffff051567824 */ /* 0x000fe200078e024f */
[----:B------:R-:W-:Y:S01]  /*6430*/  LEA R88, R30, UR36, 0x3 ;  /* 0x000000241e587c11 */ /* 0x000fe2000f8e18ff */
[----:B------:R-:W-:Y:S01]  /*6440*/  IMAD.MOV.U32 R43, RZ, RZ, RZ ;  /* 0x000000ffff2b7224 */ /* 0x000fe200078e00ff */
[----:B------:R-:W-:Y:S02]  /*6450*/  @P0 SEL R0, R5, R0, !P2 ;  /* 0x0000000005000207 */ /* 0x000fe40005000000 */
[----:B------:R-:W-:Y:S02]  /*6460*/  CS2R R46, SRZ ;  /* 0x00000000002e7805 */ /* 0x000fe4000001ff00 */
[----:B------:R-:W-:Y:S02]  /*6470*/  SHF.L.U32 R3, R77, 0x1f, RZ ;  /* 0x0000001f4d037819 */ /* 0x000fe400000006ff */
[----:B------:R-:W-:Y:S02]  /*6480*/  CS2R R44, SRZ ;  /* 0x00000000002c7805 */ /* 0x000fe4000001ff00 */
[----:B------:R-:W-:Y:S02]  /*6490*/  @P1 LOP3.LUT R0, R0, 0x1, RZ, 0xc0, !PT ;  /* 0x0000000100001812 */ /* 0x000fe400078ec0ff */
[----:B------:R-:W-:Y:S02]  /*64a0*/  CS2R R50, SRZ ;  /* 0x0000000000327805 */ /* 0x000fe4000001ff00 */
[----:B------:R-:W-:Y:S02]  /*64b0*/  PLOP3.LUT P2, PT, PT, PT, UP1, 0x80, 0x8 ;  /* 0x000000000008781c */ /* 0x000fe40003f4f018 */
[----:B------:R-:W-:Y:S02]  /*64c0*/  CS2R R48, SRZ ;  /* 0x0000000000307805 */ /* 0x000fe4000001ff00 */
[----:B------:R-:W-:Y:S02]  /*64d0*/  ISETP.NE.U32.OR P5, PT, R0, 0x1, !P1 ;  /* 0x000000010000780c */ /* 0x000fe40004fa5470 */
[----:B------:R-:W-:Y:S02]  /*64e0*/  CS2R R54, SRZ ;  /* 0x0000000000367805 */ /* 0x000fe4000001ff00 */
[----:B------:R-:W-:Y:S02]  /*64f0*/  LOP3.LUT P4, R84, R67, 0xff, RZ, 0xc0, !PT ;  /* 0x000000ff43547812 */ /* 0x000fe4000788c0ff */
[----:B------:R-:W-:Y:S02]  /*6500*/  CS2R R52, SRZ ;  /* 0x0000000000347805 */ /* 0x000fe4000001ff00 */
[----:B------:R-:W-:Y:S02]  /*6510*/  SEL R0, RZ, 0xffffffff, P3 ;  /* 0xffffffffff007807 */ /* 0x000fe40001800000 */
[----:B------:R-:W-:Y:S02]  /*6520*/  CS2R R58, SRZ ;  /* 0x00000000003a7805 */ /* 0x000fe4000001ff00 */
[----:B------:R-:W-:Y:S02]  /*6530*/  P2R R87, PR, RZ, 0x20 ;  /* 0x00000020ff577803 */ /* 0x000fe40000000000 */
[----:B------:R-:W-:Y:S02]  /*6540*/  CS2R R56, SRZ ;  /* 0x0000000000387805 */ /* 0x000fe4000001ff00 */
[----:B------:R-:W-:Y:S02]  /*6550*/  @P2 SEL R0, R5, R0, !P4 ;  /* 0x0000000005002207 */ /* 0x000fe40006000000 */
[----:B------:R-:W-:Y:S02]  /*6560*/  @P5 SHF.L.U32 R2, RZ, 0x1f, RZ ;  /* 0x0000001fff025819 */ /* 0x000fe400000006ff */
[----:B------:R-:W-:Y:S02]  /*6570*/  LOP3.LUT R0, R0, 0x1, RZ, 0xc0, !PT ;  /* 0x0000000100007812 */ /* 0x000fe400078ec0ff */
[----:B------:R-:W1:Y:S02]  /*6580*/  @P5 SYNCS.PHASECHK.TRANS64.TRYWAIT P1, [UR36+0x60], R2 ;  /* 0x00006002ff0055a7 */ /* 0x000e640008021124 */
[----:B------:R-:W-:Y:S04]  /*6590*/  ISETP.NE.U32.AND P2, PT, R0, 0x1, PT ;  /* 0x000000010000780c */ /* 0x000fe80003f45070 */
[----:B------:R-:W-:Y:S01]  /*65a0*/  P2R R90, PR, RZ, 0x4 ;  /* 0x00000004ff5a7803 */ /* 0x000fe20000000000 */
[----:B------:R3:W4:Y:S01]  /*65b0*/  SYNCS.PHASECHK.TRANS64.TRYWAIT P0, [R88+URZ+0xd0], R3 ;  /* 0x0000d003580075a7 */ /* 0x00072200080011ff */
[----:B-1----:R-:W-:Y:S01]  /*65c0*/  @P5 SEL R89, RZ, 0x1, !P1 ;  /* 0x00000001ff595807 */ /* 0x002fe20004800000 */
[----:B---3--:R-:W-:Y:S06]  /*65d0*/  @!P5 BRA `(.L_x_101) ;  /* 0x000000000058d947 */ /* 0x008fec0003800000 */
[----:B------:R-:W-:Y:S01]  /*65e0*/  IMAD.MOV.U32 R47, RZ, RZ, RZ ;  /* 0x000000ffff2f7224 */ /* 0x000fe200078e00ff */
[----:B------:R-:W-:Y:S01]  /*65f0*/  ISETP.NE.AND P1, PT, R89, RZ, PT ;  /* 0x000000ff5900720c */ /* 0x000fe20003f25270 */
[----:B------:R-:W-:Y:S01]  /*6600*/  BSSY B0, `(.L_x_102) ;  /* 0x000000c000007945 */ /* 0x000fe20003800000 */
[----:B------:R-:W-:Y:S02]  /*6610*/  CS2R R58, SRZ ;  /* 0x00000000003a7805 */ /* 0x000fe4000001ff00 */
[----:B------:R-:W-:Y:S02]  /*6620*/  CS2R R56, SRZ ;  /* 0x0000000000387805 */ /* 0x000fe4000001ff00 */
[----:B------:R-:W-:Y:S02]  /*6630*/  CS2R R54, SRZ ;  /* 0x0000000000367805 */ /* 0x000fe4000001ff00 */
[----:B------:R-:W-:Y:S02]  /*6640*/  CS2R R52, SRZ ;  /* 0x0000000000347805 */ /* 0x000fe4000001ff00 */
[----:B------:R-:W-:Y:S02]  /*6650*/  CS2R R50, SRZ ;  /* 0x0000000000327805 */ /* 0x000fe4000001ff00 */
[----:B------:R-:W-:Y:S02]  /*6660*/  CS2R R48, SRZ ;  /* 0x0000000000307805 */ /* 0x000fe4000001ff00 */
[----:B------:R-:W-:Y:S01]  /*6670*/  CS2R R44, SRZ ;  /* 0x00000000002c7805 */ /* 0x000fe2000001ff00 */
[----:B------:R-:W-:Y:S06]  /*6680*/  @P1 BRA `(.L_x_103) ;  /* 0x00000000000c1947 */ /* 0x000fec0003800000 */
[----:B------:R-:W-:Y:S04]  /*6690*/  SHF.L.U32 R5, RZ, 0x1f, RZ ;  /* 0x0000001fff057819 */ /* 0x000fe800000006ff */
[----:B------:R-:W1:Y:S02]  /*66a0*/  SYNCS.PHASECHK.TRANS64.TRYWAIT P1, [UR36+0x60], R5 ;  /* 0x00006005ff0075a7 */ /* 0x000e640008021124 */
[----:B-1----:R-:W-:Y:S05]  /*66b0*/  @!P1 BRA `(.L_x_104) ;  /* 0x0000005800a89947 */ /* 0x002fea0003800000 */
.L_x_103:
[----:B------:R-:W-:Y:S05]  /*66c0*/  BSYNC B0 ;  /* 0x0000000000007941 */ /* 0x000fea0003800000 */
.L_x_102:
[----:B------:R-:W-:Y:S01]  /*66d0*/  ISETP.NE.AND P1, PT, R90, RZ, PT ;  /* 0x000000ff5a00720c */ /* 0x000fe20003f25270 */
[----:B------:R-:W-:Y:S11]  /*66e0*/  HFMA2 R43, -RZ, RZ, 0, 5.9604644775390625e-08 ;  /* 0x00000001ff2b7431 */ /* 0x000ff600000001ff */
[----:B------:R-:W-:Y:S01]  /*66f0*/  @!UPT UIADD3 URZ, UPT, UPT, URZ, URZ, URZ ;  /* 0x000000fffffff290 */ /* 0x000fe2000fffe0ff */
[----:B------:R3:W1:Y:S04]  /*6700*/  @P1 LDS.128 R56, [R80] ;  /* 0x0000000050381984 */ /* 0x0006680000000c00 */
[----:B------:R3:W1:Y:S04]  /*6710*/  @P1 LDS.128 R52, [R79+0x10] ;  /* 0x000010004f341984 */ /* 0x0006680000000c00 */
[----:B------:R3:W1:Y:S04]  /*6720*/  @P1 LDS.128 R48, [R78+0x20] ;  /* 0x000020004e301984 */ /* 0x0006680000000c00 */
[----:B------:R3:W1:Y:S02]  /*6730*/  @P1 LDS.128 R44, [R86+0x30] ;  /* 0x00003000562c1984 */ /* 0x0006640000000c00 */
.L_x_101:
[----:B------:R-:W-:Y:S05]  /*6740*/  BSYNC B1 ;  /* 0x0000000000017941 */ /* 0x000fea0003800000 */
.L_x_100:
[----:B-1----:R-:W-:Y:S04]  /*6750*/  SHF.R.U32.HI R0, RZ, 0x15, R34 ;  /* 0x00000015ff007819 */ /* 0x002fe80000011622 */
[----:B------:R-:W-:Y:S01]  /*6760*/  LOP3.LUT P1, RZ, R0, 0x3, R73, 0x48, !PT ;  /* 0x0000000300ff7812 */ /* 0x000fe20007824849 */
[----:B------:R-:W-:Y:S01]  /*6770*/  @!UPT UIADD3 URZ, UPT, UPT, URZ, URZ, URZ ;  /* 0x000000fffffff290 */ /* 0x000fe2000fffe0ff */
[----:B----4-:R-:W-:Y:S11]  /*6780*/  @P0 BRA `(.L_x_105) ;  /* 0x0000000000080947 */ /* 0x010ff60003800000 */
[----:B------:R-:W1:Y:S02]  /*6790*/  SYNCS.PHASECHK.TRANS64.TRYWAIT P0, [R88+URZ+0xd0], R3 ;  /* 0x0000d003580075a7 */ /* 0x000e6400080011ff */
[----:B-1----:R-:W-:Y:S05]  /*67a0*/  @!P0 BRA `(.L_x_106) ;  /* 0x0000005800848947 */ /* 0x002fea0003800000 */
.L_x_105:
[----:B------:R-:W-:Y:S05]  /*67b0*/  @!P1 BRA `(.L_x_107) ;  /* 0x0000000000409947 */ /* 0x000fea0003800000 */
[----:B------:R-:W4:Y:S01]  /*67c0*/  LDCU.64 UR8, c[0x4][0x70] ;  /* 0x01000e00ff0877ac */ /* 0x000f220008000a00 */
[----:B-1----:R-:W-:Y:S01]  /*67d0*/  MOV R3, 0x0 ;  /* 0x0000000000037802 */ /* 0x002fe20000000f00 */
[----:B------:R-:W-:Y:S02]  /*67e0*/  HFMA2 R12, -RZ, RZ, 0, 5.9604644775390625e-08 ;  /* 0x00000001ff0c7431 */ /* 0x000fe400000001ff */
[----:B------:R-:W-:Y:S02]  /*67f0*/  IMAD.MOV.U32 R8, RZ, RZ, 0x192 ;  /* 0x00000192ff087424 */ /* 0x000fe400078e00ff */
[----:B------:R-:W-:Y:S01]  /*6800*/  IMAD.MOV.U32 R13, RZ, RZ, RZ ;  /* 0x000000ffff0d7224 */ /* 0x000fe200078e00ff */
[----:B------:R-:W1:Y:S01]  /*6810*/  LDCU.64 UR6, c[0x4][0x78] ;  /* 0x01000f00ff0677ac */ /* 0x000e620008000a00 */
[----:B------:R-:W2:Y:S01]  /*6820*/  LDC.64 R2, c[0x4][R3] ;  /* 0x0100000003027b82 */ /* 0x000ea20000000a00 */
[----:B------:R-:W5:Y:S01]  /*6830*/  LDCU.64 UR4, c[0x4][0x10] ;  /* 0x01000200ff0477ac */ /* 0x000f620008000a00 */
[----:B----4-:R-:W-:Y:S01]  /*6840*/  MOV R5, UR9 ;  /* 0x0000000900057c02 */ /* 0x010fe20008000f00 */
[----:B------:R-:W-:Y:S01]  /*6850*/  IMAD.U32 R4, RZ, RZ, UR8 ;  /* 0x00000008ff047e24 */ /* 0x000fe2000f8e00ff */
[----:B-1----:R-:W-:Y:S01]  /*6860*/  MOV R7, UR7 ;  /* 0x0000000700077c02 */ /* 0x002fe20008000f00 */
[----:B------:R-:W-:Y:S01]  /*6870*/  IMAD.U32 R6, RZ, RZ, UR6 ;  /* 0x00000006ff067e24 */ /* 0x000fe2000f8e00ff */
[----:B-----5:R-:W-:Y:S01]  /*6880*/  MOV R11, UR5 ;  /* 0x00000005000b7c02 */ /* 0x020fe20008000f00 */
[----:B------:R-:W-:Y:S02]  /*6890*/  IMAD.U32 R10, RZ, RZ, UR4 ;  /* 0x00000004ff0a7e24 */ /* 0x000fe4000f8e00ff */
[----:B------:R-:W-:Y:S07]  /*68a0*/  LEPC R20, `(.L_x_107) ;  /* 0x000000001014794e */ /* 0x000fee0000000000 */
[----:B--23--:R-:W-:Y:S05]  /*68b0*/  CALL.ABS.NOINC R2 ;  /* 0x0000000002007343 */ /* 0x00cfea0003c00000 */
.L_x_107:
[----:B------:R-:W-:Y:S01]  /*68c0*/  LOP3.LUT R20, R56, 0xffffe000, RZ, 0xc0, !PT ;  /* 0xffffe00038147812 */ /* 0x000fe200078ec0ff */
[----:B------:R-:W-:Y:S05]  /*68d0*/  WARPSYNC.ALL ;  /* 0x0000000000007948 */ /* 0x000fea0003800000 */
[----:B------:R-:W-:Y:S01]  /*68e0*/  R2UR UR4, R34 ;  /* 0x00000000220472ca */ /* 0x000fe200000e0000 */
[----:B------:R-:W-:Y:S01]  /*68f0*/  BSSY.RECONVERGENT B0, `(.L_x_108) ;  /* 0x0000058000007945 */ /* 0x000fe20003800200 */
[----:B------:R-:W-:Y:S02]  /*6900*/  LOP3.LUT R21, R57, 0xffffe000, RZ, 0xc0, !PT ;  /* 0xffffe00039157812 */ /* 0x000fe400078ec0ff */
[----:B------:R-:W-:Y:S02]  /*6910*/  LOP3.LUT R40, R58, 0xffffe000, RZ, 0xc0, !PT ;  /* 0xffffe0003a287812 */ /* 0x000fe400078ec0ff */
[----:B------:R-:W-:Y:S02]  /*6920*/  LOP3.LUT R41, R52, 0xffffe000, RZ, 0xc0, !PT ;  /* 0xffffe00034297812 */ /* 0x000fe400078ec0ff */
[----:B------:R-:W-:Y:S05]  /*6930*/  ISETP.NE.AND P0, PT, R82, RZ, PT ;  /* 0x000000ff5200720c */ /* 0x000fea0003f05270 */
[----:B------:R-:W2:Y:S02]  /*6940*/  LDTM.x16 R4, tmem[UR4] ;  /* 0x00000004000479ee */ /* 0x000ea40008240000 */
[C---:B--2---:R-:W-:Y:S01]  /*6950*/  FMUL R0, R32.reuse, R4 ;  /* 0x0000000420007220 */ /* 0x044fe20000400000 */
[C---:B------:R-:W-:Y:S01]  /*6960*/  FMUL R2, R32.reuse, R5 ;  /* 0x0000000520027220 */ /* 0x040fe20000400000 */
[C---:B-1----:R-:W-:Y:S01]  /*6970*/  FMUL R3, R32.reuse, R6 ;  /* 0x0000000620037220 */ /* 0x042fe20000400000 */
[----:B------:R-:W-:Y:S01]  /*6980*/  FMUL R7, R32, R7 ;  /* 0x0000000720077220 */ /* 0x000fe20000400000 */
[----:B------:R-:W-:Y:S01]  /*6990*/  FFMA R36, R35, R20, R0 ;  /* 0x0000001423247223 */ /* 0x000fe20000000000 */
[----:B------:R-:W-:Y:S01]  /*69a0*/  LOP3.LUT R20, R59, 0xffffe000, RZ, 0xc0, !PT ;  /* 0xffffe0003b147812 */ /* 0x000fe200078ec0ff */
[C---:B------:R-:W-:Y:S01]  /*69b0*/  FFMA R37, R35.reuse, R21, R2 ;  /* 0x0000001523257223 */ /* 0x040fe20000000002 */
[----:B------:R-:W-:Y:S01]  /*69c0*/  LOP3.LUT R21, R54, 0xffffe000, RZ, 0xc0, !PT ;  /* 0xffffe00036157812 */ /* 0x000fe200078ec0ff */
[----:B------:R-:W-:Y:S01]  /*69d0*/  FFMA R38, R35, R40, R3 ;  /* 0x0000002823267223 */ /* 0x000fe20000000003 */
[----:B------:R-:W-:Y:S01]  /*69e0*/  LOP3.LUT R40, R53, 0xffffe000, RZ, 0xc0, !PT ;  /* 0xffffe00035287812 */ /* 0x000fe200078ec0ff */
[----:B------:R-:W-:Y:S01]  /*69f0*/  FFMA R39, R35, R20, R7 ;  /* 0x0000001423277223 */ /* 0x000fe20000000007 */
[----:B------:R-:W-:Y:S01]  /*6a00*/  LOP3.LUT R20, R55, 0xffffe000, RZ, 0xc0, !PT ;  /* 0xffffe00037147812 */ /* 0x000fe200078ec0ff */
[C---:B------:R-:W-:Y:S01]  /*6a10*/  FMUL R4, R32.reuse, R8 ;  /* 0x0000000820047220 */ /* 0x040fe20000400000 */
[----:B------:R-:W-:Y:S01]  /*6a20*/  F2FP.TF32.F32.PACK_B R36, R36 ;  /* 0x00000024ff24723e */ /* 0x000fe200024050ff */
[C---:B------:R-:W-:Y:S01]  /*6a30*/  FMUL R5, R32.reuse, R9 ;  /* 0x0000000920057220 */ /* 0x040fe20000400000 */
[----:B------:R-:W-:Y:S01]  /*6a40*/  F2FP.TF32.F32.PACK_B R37, R37 ;  /* 0x00000025ff25723e */ /* 0x000fe200024050ff */
[C---:B------:R-:W-:Y:S01]  /*6a50*/  FMUL R6, R32.reuse, R10 ;  /* 0x0000000a20067220 */ /* 0x040fe20000400000 */
[----:B------:R-:W-:Y:S01]  /*6a60*/  FMUL R11, R32, R11 ;  /* 0x0000000b200b7220 */ /* 0x000fe20000400000 */
[----:B------:R-:W-:Y:S01]  /*6a70*/  F2FP.TF32.F32.PACK_B R38, R38 ;  /* 0x00000026ff26723e */ /* 0x000fe200024050ff */
[C---:B------:R-:W-:Y:S01]  /*6a80*/  FFMA R4, R35.reuse, R41, R4 ;  /* 0x0000002923047223 */ /* 0x040fe20000000004 */
[----:B------:R-:W-:Y:S01]  /*6a90*/  F2FP.TF32.F32.PACK_B R39, R39 ;  /* 0x00000027ff27723e */ /* 0x000fe200024050ff */
[C---:B------:R-:W-:Y:S01]  /*6aa0*/  FFMA R5, R35.reuse, R40, R5 ;  /* 0x0000002823057223 */ /* 0x040fe20000000005 */
[C---:B------:R-:W-:Y:S01]  /*6ab0*/  FFMA R6, R35.reuse, R21, R6 ;  /* 0x0000001523067223 */ /* 0x040fe20000000006 */
[----:B------:R-:W-:Y:S01]  /*6ac0*/  FFMA R7, R35, R20, R11 ;  /* 0x0000001423077223 */ /* 0x000fe2000000000b */
[----:B------:R-:W-:Y:S01]  /*6ad0*/  LOP3.LUT R41, R48, 0xffffe000, RZ, 0xc0, !PT ;  /* 0xffffe00030297812 */ /* 0x000fe200078ec0ff */
[----:B------:R1:W-:Y:S01]  /*6ae0*/  STS.128 [R80], R36 ;  /* 0x0000002450007388 */ /* 0x0003e20000000c00 */
[----:B------:R-:W-:Y:S01]  /*6af0*/  LOP3.LUT R40, R49, 0xffffe000, RZ, 0xc0, !PT ;  /* 0xffffe00031287812 */ /* 0x000fe200078ec0ff */
[C---:B------:R-:W-:Y:S01]  /*6b00*/  FMUL R8, R32.reuse, R12 ;  /* 0x0000000c20087220 */ /* 0x040fe20000400000 */
[----:B------:R-:W-:Y:S01]  /*6b10*/  FMUL R9, R32, R13 ;  /* 0x0000000d20097220 */ /* 0x000fe20000400000 */
[----:B------:R-:W-:Y:S01]  /*6b20*/  LOP3.LUT R21, R50, 0xffffe000, RZ, 0xc0, !PT ;  /* 0xffffe00032157812 */ /* 0x000fe200078ec0ff */
[C---:B------:R-:W-:Y:S01]  /*6b30*/  FMUL R10, R32.reuse, R14 ;  /* 0x0000000e200a7220 */ /* 0x040fe20000400000 */
[----:B------:R-:W-:Y:S01]  /*6b40*/  LOP3.LUT R20, R51, 0xffffe000, RZ, 0xc0, !PT ;  /* 0xffffe00033147812 */ /* 0x000fe200078ec0ff */
[----:B------:R-:W-:Y:S01]  /*6b50*/  FMUL R15, R32, R15 ;  /* 0x0000000f200f7220 */ /* 0x000fe20000400000 */
[----:B------:R-:W-:Y:S01]  /*6b60*/  F2FP.TF32.F32.PACK_B R4, R4 ;  /* 0x00000004ff04723e */ /* 0x000fe200024050ff */
[C---:B------:R-:W-:Y:S01]  /*6b70*/  FFMA R8, R35.reuse, R41, R8 ;  /* 0x0000002923087223 */ /* 0x040fe20000000008 */
[----:B------:R-:W-:Y:S01]  /*6b80*/  F2FP.TF32.F32.PACK_B R5, R5 ;  /* 0x00000005ff05723e */ /* 0x000fe200024050ff */
[C---:B------:R-:W-:Y:S01]  /*6b90*/  FFMA R9, R35.reuse, R40, R9 ;  /* 0x0000002823097223 */ /* 0x040fe20000000009 */
[----:B------:R-:W-:Y:S01]  /*6ba0*/  F2FP.TF32.F32.PACK_B R6, R6 ;  /* 0x00000006ff06723e */ /* 0x000fe200024050ff */
[C---:B------:R-:W-:Y:S01]  /*6bb0*/  FFMA R10, R35.reuse, R21, R10 ;  /* 0x00000015230a7223 */ /* 0x040fe2000000000a */
[----:B------:R-:W-:Y:S01]  /*6bc0*/  F2FP.TF32.F32.PACK_B R7, R7 ;  /* 0x00000007ff07723e */ /* 0x000fe200024050ff */
[----:B------:R-:W-:Y:S01]  /*6bd0*/  FFMA R11, R35, R20, R15 ;  /* 0x00000014230b7223 */ /* 0x000fe2000000000f */
[----:B------:R-:W-:Y:S01]  /*6be0*/  LOP3.LUT R41, R44, 0xffffe000, RZ, 0xc0, !PT ;  /* 0xffffe0002c297812 */ /* 0x000fe200078ec0ff */
[C---:B------:R-:W-:Y:S01]  /*6bf0*/  FMUL R12, R32.reuse, R16 ;  /* 0x00000010200c7220 */ /* 0x040fe20000400000 */
[----:B------:R-:W-:Y:S01]  /*6c00*/  LOP3.LUT R40, R45, 0xffffe000, RZ, 0xc0, !PT ;  /* 0xffffe0002d287812 */ /* 0x000fe200078ec0ff */
[----:B------:R1:W-:Y:S01]  /*6c10*/  STS.128 [R79+0x10], R4 ;  /* 0x000010044f007388 */ /* 0x0003e20000000c00 */
        /* <DEDUP_REMOVED lines=13> */
[----:B------:R-:W-:Y:S02]  /*6cf0*/  F2FP.TF32.F32.PACK_B R12, R12 ;  /* 0x0000000cff0c723e */ /* 0x000fe400024050ff */
[----:B------:R-:W-:Y:S01]  /*6d00*/  F2FP.TF32.F32.PACK_B R13, R13 ;  /* 0x0000000dff0d723e */ /* 0x000fe200024050ff */
[----:B------:R1:W-:Y:S01]  /*6d10*/  STS.128 [R78+0x20], R8 ;  /* 0x000020084e007388 */ /* 0x0003e20000000c00 */
[----:B------:R-:W-:Y:S02]  /*6d20*/  F2FP.TF32.F32.PACK_B R14, R14 ;  /* 0x0000000eff0e723e */ /* 0x000fe400024050ff */
[----:B------:R-:W-:Y:S05]  /*6d30*/  F2FP.TF32.F32.PACK_B R15, R15 ;  /* 0x0000000fff0f723e */ /* 0x000fea00024050ff */
[----:B------:R1:W-:Y:S01]  /*6d40*/  STS.128 [R86+0x30], R12 ;  /* 0x0000300c56007388 */ /* 0x0003e20000000c00 */
[----:B------:R-:W-:Y:S01]  /*6d50*/  @!PT LDS RZ, [RZ] ;  /* 0x00000000fffff984 */ /* 0x000fe20000000800 */
[----:B------:R-:W-:Y:S01]  /*6d60*/  @!PT LDS RZ, [RZ] ;  /* 0x00000000fffff984 */ /* 0x000fe20000000800 */
[----:B------:R-:W-:Y:S01]  /*6d70*/  @!PT LDS RZ, [RZ] ;  /* 0x00000000fffff984 */ /* 0x000fe20000000800 */
[----:B------:R-:W-:Y:S01]  /*6d80*/  @!PT LDS RZ, [RZ] ;  /* 0x00000000fffff984 */ /* 0x000fe20000000800 */
[----:B------:R2:W-:Y:S07]  /*6d90*/  MEMBAR.ALL.CTA ;  /* 0x0000000000007992 */ /* 0x0005ee0000008000 */
[----:B--2---:R-:W2:Y:S02]  /*6da0*/  FENCE.VIEW.ASYNC.S ;  /* 0x00000000000073c6 */ /* 0x004ea40000000000 */
[----:B--2---:R-:W-:Y:S06]  /*6db0*/  BAR.SYNC.DEFER_BLOCKING 0x1, 0x80 ;  /* 0x0042000000007b1d */ /* 0x004fec0000010000 */
[----:B------:R-:W-:Y:S05]  /*6dc0*/  @P0 BRA `(.L_x_109) ;  /* 0x0000000000280947 */ /* 0x000fea0003800000 */
[----:B------:R-:W-:Y:S01]  /*6dd0*/  UIADD3 UR4, UPT, UPT, UR36, 0x200, URZ ;  /* 0x0000020024047890 */ /* 0x000fe2000fffe0ff */
[----:B------:R-:W-:Y:S01]  /*6de0*/  R2UR UR43, R69 ;  /* 0x00000000452b72ca */ /* 0x000fe200000e0000 */
[----:B------:R-:W-:Y:S04]  /*6df0*/  UIADD3 UR6, UP0, UPT, UR50, 0x680, URZ ;  /* 0x0000068032067890 */ /* 0x000fe8000ff1e0ff */
[----:B------:R-:W-:Y:S01]  /*6e00*/  IMAD.U32 R74, RZ, RZ, UR4 ;  /* 0x00000004ff4a7e24 */ /* 0x000fe2000f8e00ff */
[----:B------:R-:W-:Y:S04]  /*6e10*/  UIADD3.X UR7, UPT, UPT, URZ, UR51, URZ, UP0, !UPT ;  /* 0x00000033ff077290 */ /* 0x000fe800087fe4ff */
[----:B------:R-:W-:Y:S11]  /*6e20*/  R2UR UR40, R74 ;  /* 0x000000004a2872ca */ /* 0x000ff600000e0000 */
[----:B------:R-:W-:Y:S02]  /*6e30*/  @!UPT UIADD3 URZ, UPT, UPT, URZ, URZ, URZ ;  /* 0x000000fffffff290 */ /* 0x000fe4000fffe0ff */
[----:B------:R2:W-:Y:S01]  /*6e40*/  UTMASTG.3D [UR40], [UR6] ;  /* 0x00000028060073b5 */ /* 0x0005e20008010000 */
[----:B------:R0:W-:Y:S01]  /*6e50*/  UTMACMDFLUSH ;  /* 0x00000000000079b7 */ /* 0x0001e20000000000 */
[----:B--2---:R-:W-:Y:S04]  /*6e60*/  DEPBAR.LE SB0, 0x1 ;  /* 0x000080400000791a */ /* 0x004fe80000000000 */
.L_x_109:
[----:B------:R-:W-:Y:S05]  /*6e70*/  BSYNC.RECONVERGENT B0 ;  /* 0x0000000000007941 */ /* 0x000fea0003800200 */
.L_x_108:
[----:B------:R-:W-:Y:S01]  /*6e80*/  BAR.SYNC.DEFER_BLOCKING 0x1, 0x80 ;  /* 0x0042000000007b1d */ /* 0x000fe20000010000 */
[----:B------:R-:W-:Y:S01]  /*6e90*/  ISETP.NE.AND P1, PT, R87, RZ, PT ;  /* 0x000000ff5700720c */ /* 0x000fe20003f25270 */
[----:B------:R-:W-:Y:S01]  /*6ea0*/  UISETP.NE.AND UP0, UPT, UR48, URZ, UPT ;  /* 0x000000ff3000728c */ /* 0x000fe2000bf05270 */
[----:B------:R-:W-:Y:S11]  /*6eb0*/  LEA R3, R43, UR36, 0x3 ;  /* 0x000000242b037c11 */ /* 0x000ff6000f8e18ff */
[----:B------:R-:W-:Y:S01]  /*6ec0*/  @P1 SHF.L.U32 R2, RZ, 0x1f, RZ ;  /* 0x0000001fff021819 */ /* 0x000fe200000006ff */
[----:B------:R-:W-:Y:S06]  /*6ed0*/  BRA.U !UP0, `(.L_x_110) ;  /* 0x0000000108247547 */ /* 0x000fec000b800000 */
[----:B-1----:R-:W-:Y:S01]  /*6ee0*/  IMAD.U32 R5, RZ, RZ, UR52 ;  /* 0x00000034ff057e24 */ /* 0x002fe2000f8e00ff */
[----:B------:R-:W-:Y:S01]  /*6ef0*/  MOV R0, UR37 ;  /* 0x0000002500007c02 */ /* 0x000fe20008000f00 */
[----:B------:R-:W-:Y:S03]  /*6f00*/  UIADD3 UR52, UPT, UPT, UR52, 0x1, URZ ;  /* 0x0000000134347890 */ /* 0x000fe6000fffe0ff */
[----:B------:R-:W-:Y:S01]  /*6f10*/  @P1 LEA R5, R5, UR36, 0x3 ;  /* 0x0000002405051c11 */ /* 0x000fe2000f8e18ff */
[----:B------:R-:W-:Y:S04]  /*6f20*/  UISETP.NE.AND UP0, UPT, UR52, 0x4, UPT ;  /* 0x000000043400788c */ /* 0x000fe8000bf05270 */
[----:B------:R-:W-:Y:S01]  /*6f30*/  @P1 VIADD R5, R5, 0x80 ;  /* 0x0000008005051836 */ /* 0x000fe20000000000 */
[----:B------:R-:W-:Y:S04]  /*6f40*/  USEL UR52, UR52, URZ, UP0 ;  /* 0x000000ff34347287 */ /* 0x000fe80008000000 */
[----:B------:R-:W-:Y:S04]  /*6f50*/  @P1 PRMT R0, R0, 0x654, R5 ;  /* 0x0000065400001816 */ /* 0x000fe80000000005 */
[----:B------:R2:W-:Y:S04]  /*6f60*/  @P1 SYNCS.ARRIVE.TRANS64.RED.A1T0 RZ, [R0+URZ], RZ ;  /* 0x000000ff00ff19a7 */ /* 0x0005e800081004ff */
.L_x_110:
[----:B------:R-:W4:Y:S01]  /*6f70*/  @P1 SYNCS.PHASECHK.TRANS64.TRYWAIT P0, [R3+URZ+0x60], R2 ;  /* 0x00006002030015a7 */ /* 0x000f2200080011ff */
[----:B------:R-:W-:Y:S01]  /*6f80*/  BSSY B1, `(.L_x_111) ;  /* 0x0000016000017945 */ /* 0x000fe20003800000 */
[----:B----4-:R-:W-:Y:S03]  /*6f90*/  @P1 SEL R89, RZ, 0x1, !P0 ;  /* 0x00000001ff591807 */ /* 0x010fe60004000000 */
[----:B------:R-:W-:Y:S05]  /*6fa0*/  @!P1 BRA `(.L_x_112) ;  /* 0x00000000004c9947 */ /* 0x000fea0003800000 */
[----:B------:R-:W-:Y:S01]  /*6fb0*/  ISETP.NE.AND P0, PT, R89, RZ, PT ;  /* 0x000000ff5900720c */ /* 0x000fe20003f05270 */
[----:B------:R-:W-:Y:S01]  /*6fc0*/  BSSY B0, `(.L_x_113) ;  /* 0x000000b000007945 */ /* 0x000fe20003800000 */
[----:B------:R-:W-:Y:S11]  /*6fd0*/  ISETP.NE.AND P1, PT, R90, RZ, PT ;  /* 0x000000ff5a00720c */ /* 0x000ff60003f25270 */
[----:B------:R-:W-:Y:S02]  /*6fe0*/  @!UPT UIADD3 URZ, UPT, UPT, URZ, URZ, URZ ;  /* 0x000000fffffff290 */ /* 0x000fe4000fffe0ff */
[C---:B-1----:R-:W-:Y:S01]  /*6ff0*/  @P1 IMAD R6, R43.reuse, 0x2000, R80 ;  /* 0x000020002b061824 */ /* 0x042fe200078e0250 */
[C---:B------:R-:W-:Y:S01]  /*7000*/  @P1 LEA R4, R43.reuse, R78, 0xd ;  /* 0x0000004e2b041211 */ /* 0x040fe200078e68ff */
[C---:B------:R-:W-:Y:S02]  /*7010*/  @P1 IMAD R5, R43.reuse, 0x2000, R79 ;  /* 0x000020002b051824 */ /* 0x040fe400078e024f */
[----:B------:R-:W-:Y:S01]  /*7020*/  @P1 IMAD R2, R43, 0x2000, R86 ;  /* 0x000020002b021824 */ /* 0x000fe200078e0256 */
[----:B------:R-:W-:Y:S06]  /*7030*/  @P0 BRA `(.L_x_114) ;  /* 0x00000000000c0947 */ /* 0x000fec0003800000 */
[----:B--2---:R-:W-:Y:S04]  /*7040*/  SHF.L.U32 R0, RZ, 0x1f, RZ ;  /* 0x0000001fff007819 */ /* 0x004fe800000006ff */
[----:B------:R-:W1:Y:S02]  /*7050*/  SYNCS.PHASECHK.TRANS64.TRYWAIT P0, [R3+URZ+0x60], R0 ;  /* 0x00006000030075a7 */ /* 0x000e6400080011ff */
[----:B-1----:R-:W-:Y:S05]  /*7060*/  @!P0 BRA `(.L_x_115) ;  /* 0x0000005000688947 */ /* 0x002fea0003800000 */
.L_x_114:
[----:B------:R-:W-:Y:S05]  /*7070*/  BSYNC B0 ;  /* 0x0000000000007941 */ /* 0x000fea0003800000 */
.L_x_113:
[----:B------:R-:W-:Y:S02]  /*7080*/  ISETP.NE.AND P0, PT, R90, RZ, PT ;  /* 0x000000ff5a00720c */ /* 0x000fe40003f05270 */
[----:B------:R-:W-:Y:S11]  /*7090*/  IADD3 R43, PT, PT, R43, 0x1, RZ ;  /* 0x000000012b2b7810 */ /* 0x000ff60007ffe0ff */
[----:B------:R4:W1:Y:S04]  /*70a0*/  @P0 LDS.128 R56, [R6] ;  /* 0x0000000006380984 */ /* 0x0008680000000c00 */
[----:B------:R4:W1:Y:S04]  /*70b0*/  @P0 LDS.128 R52, [R5+0x10] ;  /* 0x0000100005340984 */ /* 0x0008680000000c00 */
[----:B------:R4:W1:Y:S04]  /*70c0*/  @P0 LDS.128 R48, [R4+0x20] ;  /* 0x0000200004300984 */ /* 0x0008680000000c00 */
[----:B------:R4:W1:Y:S02]  /*70d0*/  @P0 LDS.128 R44, [R2+0x30] ;  /* 0x00003000022c0984 */ /* 0x0008640000000c00 */
.L_x_112:
[----:B------:R-:W-:Y:S05]  /*70e0*/  BSYNC B1 ;  /* 0x0000000000017941 */ /* 0x000fea0003800000 */
.L_x_111:
[----:B-12---:R-:W-:Y:S05]  /*70f0*/  VIADD R0, R34, 0x10 ;  /* 0x0000001022007836 */ /* 0x006fea0000000000 */
[----:B------:R-:W-:Y:S04]  /*7100*/  SHF.R.U32.HI R0, RZ, 0x15, R0 ;  /* 0x00000015ff007819 */ /* 0x000fe80000011600 */
[----:B------:R-:W-:Y:S11]  /*7110*/  LOP3.LUT P0, RZ, R0, 0x3, R73, 0x48, !PT ;  /* 0x0000000300ff7812 */ /* 0x000ff60007804849 */
[----:B------:R-:W-:Y:S02]  /*7120*/  @!UPT UIADD3 URZ, UPT, UPT, URZ, URZ, URZ ;  /* 0x000000fffffff290 */ /* 0x000fe4000fffe0ff */
[----:B------:R-:W-:Y:S05]  /*7130*/  @!P0 BRA `(.L_x_116) ;  /* 0x0000000000408947 */ /* 0x000fea0003800000 */
[----:B------:R-:W1:Y:S01]  /*7140*/  LDCU.64 UR8, c[0x4][0x70] ;  /* 0x01000e00ff0877ac */ /* 0x000e620008000a00 */
[----:B------:R-:W-:Y:S01]  /*7150*/  MOV R3, 0x0 ;  /* 0x0000000000037802 */ /* 0x000fe20000000f00 */
[----:B------:R-:W-:Y:S02]  /*7160*/  HFMA2 R12, -RZ, RZ, 0, 5.9604644775390625e-08 ;  /* 0x00000001ff0c7431 */ /* 0x000fe400000001ff */
[----:B------:R-:W-:Y:S02]  /*7170*/  IMAD.MOV.U32 R8, RZ, RZ, 0x192 ;  /* 0x00000192ff087424 */ /* 0x000fe400078e00ff */
[----:B------:R-:W-:Y:S01]  /*7180*/  IMAD.MOV.U32 R13, RZ, RZ, RZ ;  /* 0x000000ffff0d7224 */ /* 0x000fe200078e00ff */
[----:B------:R-:W2:Y:S01]  /*7190*/  LDCU.64 UR6, c[0x4][0x78] ;  /* 0x01000f00ff0677ac */ /* 0x000ea20008000a00 */
[----:B----4-:R-:W4:Y:S01]  /*71a0*/  LDC.64 R2, c[0x4][R3] ;  /* 0x0100000003027b82 */ /* 0x010f220000000a00 */
[----:B------:R-:W5:Y:S01]  /*71b0*/  LDCU.64 UR4, c[0x4][0x10] ;  /* 0x01000200ff0477ac */ /* 0x000f620008000a00 */
[----:B-1----:R-:W-:Y:S01]  /*71c0*/  MOV R5, UR9 ;  /* 0x0000000900057c02 */ /* 0x002fe20008000f00 */
[----:B------:R-:W-:Y:S01]  /*71d0*/  IMAD.U32 R4, RZ, RZ, UR8 ;  /* 0x00000008ff047e24 */ /* 0x000fe2000f8e00ff */
[----:B--2---:R-:W-:Y:S01]  /*71e0*/  MOV R7, UR7 ;  /* 0x0000000700077c02 */ /* 0x004fe20008000f00 */
[----:B------:R-:W-:Y:S01]  /*71f0*/  IMAD.U32 R6, RZ, RZ, UR6 ;  /* 0x00000006ff067e24 */ /* 0x000fe2000f8e00ff */
[----:B-----5:R-:W-:Y:S01]  /*7200*/  MOV R11, UR5 ;  /* 0x00000005000b7c02 */ /* 0x020fe20008000f00 */
[----:B------:R-:W-:Y:S02]  /*7210*/  IMAD.U32 R10, RZ, RZ, UR4 ;  /* 0x00000004ff0a7e24 */ /* 0x000fe4000f8e00ff */
[----:B------:R-:W-:Y:S07]  /*7220*/  LEPC R20, `(.L_x_116) ;  /* 0x000000001014794e */ /* 0x000fee0000000000 */
[----:B---34-:R-:W-:Y:S05]  /*7230*/  CALL.ABS.NOINC R2 ;  /* 0x0000000002007343 */ /* 0x018fea0003c00000 */
.L_x_116:
[----:B------:R-:W-:Y:S01]  /*7240*/  LOP3.LUT R20, R56, 0xffffe000, RZ, 0xc0, !PT ;  /* 0xffffe00038147812 */ /* 0x000fe200078ec0ff */
[----:B------:R-:W-:Y:S05]  /*7250*/  WARPSYNC.ALL ;  /* 0x0000000000007948 */ /* 0x000fea0003800000 */
[----:B------:R-:W-:Y:S01]  /*7260*/  R2UR UR4, R34 ;  /* 0x00000000220472ca */ /* 0x000fe200000e0000 */
[----:B------:R-:W-:Y:S01]  /*7270*/  IMAD.U32 R92, RZ, RZ, UR52 ;  /* 0x00000034ff5c7e24 */ /* 0x000fe2000f8e00ff */
[----:B------:R-:W-:Y:S01]  /*7280*/  LOP3.LUT R21, R57, 0xffffe000, RZ, 0xc0, !PT ;  /* 0xffffe00039157812 */ /* 0x000fe200078ec0ff */
[----:B------:R-:W-:Y:S01]  /*7290*/  IMAD.U32 R91, RZ, RZ, UR37 ;  /* 0x00000025ff5b7e24 */ /* 0x000fe2000f8e00ff */
[----:B------:R-:W-:Y:S01]  /*72a0*/  LOP3.LUT R40, R59, 0xffffe000, RZ, 0xc0, !PT ;  /* 0xffffe0003b287812 */ /* 0x000fe200078ec0ff */
[----:B------:R-:W-:Y:S01]  /*72b0*/  BSSY.RECONVERGENT B0, `(.L_x_117) ;  /* 0x000005b000007945 */ /* 0x000fe20003800200 */
[----:B------:R-:W-:Y:S02]  /*72c0*/  LOP3.LUT R41, R52, 0xffffe000, RZ, 0xc0, !PT ;  /* 0xffffe00034297812 */ /* 0x000fe400078ec0ff */
[----:B------:R-:W-:Y:S02]  /*72d0*/  LOP3.LUT R42, R53, 0xffffe000, RZ, 0xc0, !PT ;  /* 0xffffe000352a7812 */ /* 0x000fe400078ec0ff */
[----:B------:R-:W-:Y:S02]  /*72e0*/  ISETP.NE.AND P6, PT, R87, RZ, PT ;  /* 0x000000ff5700720c */ /* 0x000fe40003fc5270 */
[----:B------:R-:W-:Y:S01]  /*72f0*/  ISETP.NE.AND P0, PT, R82, RZ, PT ;  /* 0x000000ff5200720c */ /* 0x000fe20003f05270 */
[----:B----4-:R-:W1:Y:S10]  /*7300*/  LDTM.x16 R4, tmem[UR4+0x10] ;  /* 0x00001004000479ee */ /* 0x010e740008240000 */
[----:B------:R-:W-:Y:S02]  /*7310*/  @P6 LEA R92, R92, UR36, 0x3 ;  /* 0x000000245c5c6c11 */ /* 0x000fe4000f8e18ff */
[----:B------:R-:W-:Y:S03]  /*7320*/  @P6 SHF.L.U32 R93, RZ, 0x1f, RZ ;  /* 0x0000001fff5d6819 */ /* 0x000fe600000006ff */
[----:B------:R-:W-:Y:S05]  /*7330*/  @P6 VIADD R92, R92, 0x80 ;  /* 0x000000805c5c6836 */ /* 0x000fea0000000000 */
[----:B------:R-:W-:Y:S02]  /*7340*/  @P6 PRMT R91, R91, 0x654, R92 ;  /* 0x000006545b5b6816 */ /* 0x000fe4000000005c */
[----:B------:R-:W-:Y:S01]  /*7350*/  LEA R92, R43, UR36, 0x3 ;  /* 0x000000242b5c7c11 */ /* 0x000fe2000f8e18ff */
[C---:B-1----:R-:W-:Y:S01]  /*7360*/  FMUL R0, R32.reuse, R4 ;  /* 0x0000000420007220 */ /* 0x042fe20000400000 */
[C---:B------:R-:W-:Y:S01]  /*7370*/  FMUL R2, R32.reuse, R5 ;  /* 0x0000000520027220 */ /* 0x040fe20000400000 */
[C---:B------:R-:W-:Y:S01]  /*7380*/  FMUL R3, R32.reuse, R6 ;  /* 0x0000000620037220 */ /* 0x040fe20000400000 */
[----:B------:R-:W-:Y:S01]  /*7390*/  FMUL R7, R32, R7 ;  /* 0x0000000720077220 */ /* 0x000fe20000400000 */
[C---:B------:R-:W-:Y:S01]  /*73a0*/  FFMA R36, R35.reuse, R20, R0 ;  /* 0x0000001423247223 */ /* 0x040fe20000000000 */
[----:B------:R-:W-:Y:S01]  /*73b0*/  LOP3.LUT R20, R58, 0xffffe000, RZ, 0xc0, !PT ;  /* 0xffffe0003a147812 */ /* 0x000fe200078ec0ff */
[C---:B------:R-:W-:Y:S01]  /*73c0*/  FFMA R37, R35.reuse, R21, R2 ;  /* 0x0000001523257223 */ /* 0x040fe20000000002 */
[----:B------:R-:W-:Y:S01]  /*73d0*/  LOP3.LUT R21, R48, 0xffffe000, RZ, 0xc0, !PT ;  /* 0xffffe00030157812 */ /* 0x000fe200078ec0ff */
[----:B------:R-:W-:Y:S01]  /*73e0*/  FMUL R4, R32, R8 ;  /* 0x0000000820047220 */ /* 0x000fe20000400000 */
[----:B------:R-:W-:Y:S01]  /*73f0*/  F2FP.TF32.F32.PACK_B R36, R36 ;  /* 0x00000024ff24723e */ /* 0x000fe200024050ff */
[C---:B------:R-:W-:Y:S01]  /*7400*/  FFMA R38, R35.reuse, R20, R3 ;  /* 0x0000001423267223 */ /* 0x040fe20000000003 */
[----:B------:R-:W-:Y:S01]  /*7410*/  LOP3.LUT R20, R54, 0xffffe000, RZ, 0xc0, !PT ;  /* 0xffffe00036147812 */ /* 0x000fe200078ec0ff */
[----:B------:R-:W-:Y:S01]  /*7420*/  FFMA R39, R35, R40, R7 ;  /* 0x0000002823277223 */ /* 0x000fe20000000007 */
[----:B------:R-:W-:Y:S01]  /*7430*/  LOP3.LUT R40, R55, 0xffffe000, RZ, 0xc0, !PT ;  /* 0xffffe00037287812 */ /* 0x000fe200078ec0ff */
[C---:B------:R-:W-:Y:S01]  /*7440*/  FMUL R5, R32.reuse, R9 ;  /* 0x0000000920057220 */ /* 0x040fe20000400000 */
[C---:B------:R-:W-:Y:S01]  /*7450*/  FMUL R6, R32.reuse, R10 ;  /* 0x0000000a20067220 */ /* 0x040fe20000400000 */
[C---:B------:R-:W-:Y:S01]  /*7460*/  FMUL R11, R32.reuse, R11 ;  /* 0x0000000b200b7220 */ /* 0x040fe20000400000 */
[----:B------:R-:W-:Y:S01]  /*7470*/  F2FP.TF32.F32.PACK_B R37, R37 ;  /* 0x00000025ff25723e */ /* 0x000fe200024050ff */
[C---:B------:R-:W-:Y:S01]  /*7480*/  FFMA R4, R35.reuse, R41, R4 ;  /* 0x0000002923047223 */ /* 0x040fe20000000004 */
[----:B------:R-:W-:Y:S01]  /*7490*/  F2FP.TF32.F32.PACK_B R38, R38 ;  /* 0x00000026ff26723e */ /* 0x000fe200024050ff */
[C---:B------:R-:W-:Y:S01]  /*74a0*/  FFMA R5, R35.reuse, R42, R5 ;  /* 0x0000002a23057223 */ /* 0x040fe20000000005 */
[----:B------:R-:W-:Y:S01]  /*74b0*/  F2FP.TF32.F32.PACK_B R39, R39 ;  /* 0x00000027ff27723e */ /* 0x000fe200024050ff */
[C---:B------:R-:W-:Y:S01]  /*74c0*/  FFMA R6, R35.reuse, R20, R6 ;  /* 0x0000001423067223 */ /* 0x040fe20000000006 */
[----:B------:R-:W-:Y:S01]  /*74d0*/  FFMA R7, R35, R40, R11 ;  /* 0x0000002823077223 */ /* 0x000fe2000000000b */
        /* <DEDUP_REMOVED lines=47> */
[----:B------:R-:W-:Y:S01]  /*77d0*/  UIADD3 UR8, UP0, UPT, UR50, 0x680, URZ ;  /* 0x0000068032087890 */ /* 0x000fe2000ff1e0ff */
[----:B------:R-:W-:Y:S01]  /*77e0*/  R2UR UR7, R69 ;  /* 0x00000000450772ca */ /* 0x000fe200000e0000 */
[----:B------:R-:W-:Y:S02]  /*77f0*/  UIADD3 UR5, UPT, UPT, UR41, 0x10, URZ ;  /* 0x0000001029057890 */ /* 0x000fe4000fffe0ff */
[----:B------:R-:W-:Y:S02]  /*7800*/  UIADD3 UR4, UPT, UPT, UR36, 0x2200, URZ ;  /* 0x0000220024047890 */ /* 0x000fe4000fffe0ff */
[----:B------:R-:W-:Y:S01]  /*7810*/  UIADD3.X UR9, UPT, UPT, URZ, UR51, URZ, UP0, !UPT ;  /* 0x00000033ff097290 */ /* 0x000fe200087fe4ff */
[----:B------:R-:W-:Y:S08]  /*7820*/  UMOV UR6, UR42 ;  /* 0x0000002a00067c82 */ /* 0x000ff00008000000 */
[----:B------:R2:W-:Y:S01]  /*7830*/  UTMASTG.3D [UR4], [UR8] ;  /* 0x00000004080073b5 */ /* 0x0005e20008010000 */
[----:B------:R0:W-:Y:S01]  /*7840*/  UTMACMDFLUSH ;  /* 0x00000000000079b7 */ /* 0x0001e20000000000 */
[----:B--2---:R-:W-:Y:S04]  /*7850*/  DEPBAR.LE SB0, 0x1 ;  /* 0x000080400000791a */ /* 0x004fe80000000000 */
.L_x_118:
[----:B------:R-:W-:Y:S05]  /*7860*/  BSYNC.RECONVERGENT B0 ;  /* 0x0000000000007941 */ /* 0x000fea0003800200 */
.L_x_117:
[----:B------:R-:W-:Y:S01]  /*7870*/  BAR.SYNC.DEFER_BLOCKING 0x1, 0x80 ;  /* 0x0042000000007b1d */ /* 0x000fe20000010000 */
[----:B------:R-:W-:Y:S04]  /*7880*/  UIADD3 UR40, UPT, UPT, UR52, 0x1, URZ ;  /* 0x0000000134287890 */ /* 0x000fe8000fffe0ff */
[----:B------:R-:W-:Y:S04]  /*7890*/  UISETP.NE.AND UP0, UPT, UR40, 0x4, UPT ;  /* 0x000000042800788c */ /* 0x000fe8000bf05270 */
[----:B------:R-:W-:Y:S01]  /*78a0*/  USEL UR40, UR40, URZ, UP0 ;  /* 0x000000ff28287287 */ /* 0x000fe20008000000 */
[----:B------:R2:W-:Y:S01]  /*78b0*/  @P6 SYNCS.ARRIVE.TRANS64.RED.A1T0 RZ, [R91+URZ], RZ ;  /* 0x000000ff5bff69a7 */ /* 0x0005e200081004ff */
[----:B------:R-:W-:Y:S01]  /*78c0*/  BSSY B1, `(.L_x_119) ;  /* 0x0000017000017945 */ /* 0x000fe20003800000 */
[----:B------:R-:W4:Y:S02]  /*78d0*/  @P6 SYNCS.PHASECHK.TRANS64.TRYWAIT P0, [R92+URZ+0x60], R93 ;  /* 0x0000605d5c0065a7 */ /* 0x000f2400080011ff */
[----:B----4-:R-:W-:Y:S01]  /*78e0*/  @P6 SEL R89, RZ, 0x1, !P0 ;  /* 0x00000001ff596807 */ /* 0x010fe20004000000 */
[----:B--2---:R-:W-:Y:S06]  /*78f0*/  @!P6 BRA `(.L_x_120) ;  /* 0x00000000004ce947 */ /* 0x004fec0003800000 */
        /* <DEDUP_REMOVED lines=9> */
[----:B------:R-:W-:Y:S04]  /*7990*/  SHF.L.U32 R5, RZ, 0x1f, RZ ;  /* 0x0000001fff057819 */ /* 0x000fe800000006ff */
[----:B------:R-:W1:Y:S02]  /*79a0*/  SYNCS.PHASECHK.TRANS64.TRYWAIT P0, [R92+URZ+0x60], R5 ;  /* 0x000060055c0075a7 */ /* 0x000e6400080011ff */
[----:B-1----:R-:W-:Y:S05]  /*79b0*/  @!P0 BRA `(.L_x_123) ;  /* 0x0000004800288947 */ /* 0x002fea0003800000 */
.L_x_122:
[----:B------:R-:W-:Y:S05]  /*79c0*/  BSYNC B0 ;  /* 0x0000000000007941 */ /* 0x000fea0003800000 */
.L_x_121:
[----:B------:R-:W-:Y:S02]  /*79d0*/  ISETP.NE.AND P0, PT, R90, RZ, PT ;  /* 0x000000ff5a00720c */ /* 0x000fe40003f05270 */
[----:B------:R-:W-:Y:S11]  /*79e0*/  IADD3 R43, PT, PT, R43, 0x1, RZ ;  /* 0x000000012b2b7810 */ /* 0x000ff60007ffe0ff */
[----:B------:R2:W4:Y:S04]  /*79f0*/  @P0 LDS.128 R56, [R4] ;  /* 0x0000000004380984 */ /* 0x0005280000000c00 */
[----:B------:R2:W1:Y:S04]  /*7a00*/  @P0 LDS.128 R52, [R3+0x10] ;  /* 0x0000100003340984 */ /* 0x0004680000000c00 */
[----:B------:R2:W1:Y:S04]  /*7a10*/  @P0 LDS.128 R48, [R2+0x20] ;  /* 0x0000200002300984 */ /* 0x0004680000000c00 */
[----:B------:R2:W1:Y:S02]  /*7a20*/  @P0 LDS.128 R44, [R0+0x30] ;  /* 0x00003000002c0984 */ /* 0x0004640000000c00 */
.L_x_120:
[----:B------:R-:W-:Y:S05]  /*7a30*/  BSYNC B1 ;  /* 0x0000000000017941 */ /* 0x000fea0003800000 */
.L_x_119:
[----:B--2---:R-:W-:Y:S05]  /*7a40*/  VIADD R0, R34, 0x20 ;  /* 0x0000002022007836 */ /* 0x004fea0000000000 */
[----:B------:R-:W-:Y:S04]  /*7a50*/  SHF.R.U32.HI R0, RZ, 0x15, R0 ;  /* 0x00000015ff007819 */ /* 0x000fe80000011600 */
[----:B------:R-:W-:Y:S11]  /*7a60*/  LOP3.LUT P0, RZ, R0, 0x3, R73, 0x48, !PT ;  /* 0x0000000300ff7812 */ /* 0x000ff60007804849 */
[----:B------:R-:W-:Y:S02]  /*7a70*/  @!UPT UIADD3 URZ, UPT, UPT, URZ, URZ, URZ ;  /* 0x000000fffffff290 */ /* 0x000fe4000fffe0ff */
[----:B------:R-:W-:Y:S05]  /*7a80*/  @!P0 BRA `(.L_x_124) ;  /* 0x0000000000408947 */ /* 0x000fea0003800000 */
[----:B------:R-:W2:Y:S01]  /*7a90*/  LDCU.64 UR8, c[0x4][0x70] ;  /* 0x01000e00ff0877ac */ /* 0x000ea20008000a00 */
[----:B------:R-:W-:Y:S01]  /*7aa0*/  MOV R3, 0x0 ;  /* 0x0000000000037802 */ /* 0x000fe20000000f00 */
[----:B-1----:R-:W-:Y:S02]  /*7ab0*/  HFMA2 R12, -RZ, RZ, 0, 5.9604644775390625e-08 ;  /* 0x00000001ff0c7431 */ /* 0x002fe400000001ff */
[----:B------:R-:W-:Y:S02]  /*7ac0*/  IMAD.MOV.U32 R8, RZ, RZ, 0x192 ;  /* 0x00000192ff087424 */ /* 0x000fe400078e00ff */
[----:B------:R-:W-:Y:S01]  /*7ad0*/  IMAD.MOV.U32 R13, RZ, RZ, RZ ;  /* 0x000000ffff0d7224 */ /* 0x000fe200078e00ff */
[----:B------:R-:W1:Y:S01]  /*7ae0*/  LDCU.64 UR6, c[0x4][0x78] ;  /* 0x01000f00ff0677ac */ /* 0x000e620008000a00 */
[----:B------:R-:W3:Y:S01]  /*7af0*/  LDC.64 R2, c[0x4][R3] ;  /* 0x0100000003027b82 */ /* 0x000ee20000000a00 */
[----:B------:R-:W5:Y:S01]  /*7b00*/  LDCU.64 UR4, c[0x4][0x10] ;  /* 0x01000200ff0477ac */ /* 0x000f620008000a00 */
[----:B--2---:R-:W-:Y:S01]  /*7b10*/  MOV R5, UR9 ;  /* 0x0000000900057c02 */ /* 0x004fe20008000f00 */
[----:B------:R-:W-:Y:S01]  /*7b20*/  IMAD.U32 R4, RZ, RZ, UR8 ;  /* 0x00000008ff047e24 */ /* 0x000fe2000f8e00ff */
[----:B-1----:R-:W-:Y:S01]  /*7b30*/  MOV R7, UR7 ;  /* 0x0000000700077c02 */ /* 0x002fe20008000f00 */
[----:B------:R-:W-:Y:S01]  /*7b40*/  IMAD.U32 R6, RZ, RZ, UR6 ;  /* 0x00000006ff067e24 */ /* 0x000fe2000f8e00ff */
[----:B-----5:R-:W-:Y:S01]  /*7b50*/  MOV R11, UR5 ;  /* 0x00000005000b7c02 */ /* 0x020fe20008000f00 */
[----:B------:R-:W-:Y:S02]  /*7b60*/  IMAD.U32 R10, RZ, RZ, UR4 ;  /* 0x00000004ff0a7e24 */ /* 0x000fe4000f8e00ff */
[----:B------:R-:W-:Y:S07]  /*7b70*/  LEPC R20, `(.L_x_124) ;  /* 0x000000001014794e */ /* 0x000fee0000000000 */
[----:B---34-:R-:W-:Y:S05]  /*7b80*/  CALL.ABS.NOINC R2 ;  /* 0x0000000002007343 */ /* 0x018fea0003c00000 */
.L_x_124:
[----:B----4-:R-:W-:Y:S01]  /*7b90*/  LOP3.LUT R20, R56, 0xffffe000, RZ, 0xc0, !PT ;  /* 0xffffe00038147812 */ /* 0x010fe200078ec0ff */
[----:B------:R-:W-:Y:S05]  /*7ba0*/  WARPSYNC.ALL ;  /* 0x0000000000007948 */ /* 0x000fea0003800000 */
[----:B------:R-:W-:Y:S01]  /*7bb0*/  R2UR UR4, R34 ;  /* 0x00000000220472ca */ /* 0x000fe200000e0000 */
[----:B-1----:R-:W-:Y:S01]  /*7bc0*/  IMAD.U32 R92, RZ, RZ, UR40 ;  /* 0x00000028ff5c7e24 */ /* 0x002fe2000f8e00ff */
        /* <DEDUP_REMOVED lines=8> */
[----:B------:R-:W1:Y:S10]  /*7c50*/  LDTM.x16 R4, tmem[UR4+0x20] ;  /* 0x00002004000479ee */ /* 0x000e740008240000 */
        /* <DEDUP_REMOVED lines=85> */
.L_x_126:
[----:B------:R-:W-:Y:S05]  /*81b0*/  BSYNC.RECONVERGENT B0 ;  /* 0x0000000000007941 */ /* 0x000fea0003800200 */
.L_x_125:
[----:B------:R-:W-:Y:S01]  /*81c0*/  BAR.SYNC.DEFER_BLOCKING 0x1, 0x80 ;  /* 0x0042000000007b1d */ /* 0x000fe20000010000 */
[----:B------:R-:W-:Y:S04]  /*81d0*/  UIADD3 UR43, UPT, UPT, UR40, 0x1, URZ ;  /* 0x00000001282b7890 */ /* 0x000fe8000fffe0ff */
[----:B------:R-:W-:Y:S04]  /*81e0*/  UISETP.NE.AND UP0, UPT, UR43, 0x4, UPT ;  /* 0x000000042b00788c */ /* 0x000fe8000bf05270 */
[----:B------:R-:W-:Y:S01]  /*81f0*/  USEL UR43, UR43, URZ, UP0 ;  /* 0x000000ff2b2b7287 */ /* 0x000fe20008000000 */
[----:B------:R2:W-:Y:S01]  /*8200*/  @P6 SYNCS.ARRIVE.TRANS64.RED.A1T0 RZ, [R91+URZ], RZ ;  /* 0x000000ff5bff69a7 */ /* 0x0005e200081004ff */
[----:B------:R-:W-:Y:S01]  /*8210*/  BSSY B1, `(.L_x_127) ;  /* 0x000001c000017945 */ /* 0x000fe20003800000 */
[----:B------:R-:W4:Y:S01]  /*8220*/  @P6 SYNCS.PHASECHK.TRANS64.TRYWAIT P0, [R92+URZ+0x60], R93 ;  /* 0x0000605d5c0065a7 */ /* 0x000f2200080011ff */
[----:B--2---:R-:W-:Y:S01]  /*8230*/  HFMA2 R91, -RZ, RZ, 0, 0 ;  /* 0x00000000ff5b7431 */ /* 0x004fe200000001ff */
[----:B----4-:R-:W-:Y:S01]  /*8240*/  @P6 SEL R89, RZ, 0x1, !P0 ;  /* 0x00000001ff596807 */ /* 0x010fe20004000000 */
[----:B------:R-:W-:Y:S06]  /*8250*/  @!P6 BRA `(.L_x_128) ;  /* 0x00000000005ce947 */ /* 0x000fec0003800000 */
        /* <DEDUP_REMOVED lines=12> */
.L_x_130:
[----:B------:R-:W-:Y:S05]  /*8320*/  BSYNC B0 ;  /* 0x0000000000007941 */ /* 0x000fea0003800000 */
.L_x_129:
[----:B------:R-:W-:Y:S01]  /*8330*/  ISETP.NE.AND P0, PT, R90, RZ, PT ;  /* 0x000000ff5a00720c */ /* 0x000fe20003f05270 */
[----:B------:R-:W-:Y:S11]  /*8340*/  VIADD R43, R43, 0x1 ;  /* 0x000000012b2b7836 */ /* 0x000ff60000000000 */
[----:B------:R-:W-:Y:S01]  /*8350*/  @!UPT UIADD3 URZ, UPT, UPT, URZ, URZ, URZ ;  /* 0x000000fffffff290 */ /* 0x000fe2000fffe0ff */
[----:B------:R2:W4:Y:S04]  /*8360*/  @P0 LDS.128 R56, [R4] ;  /* 0x0000000004380984 */ /* 0x0005280000000c00 */
[----:B------:R2:W1:Y:S04]  /*8370*/  @P0 LDS.128 R52, [R3+0x10] ;  /* 0x0000100003340984 */ /* 0x0004680000000c00 */
[----:B------:R2:W1:Y:S04]  /*8380*/  @P0 LDS.128 R48, [R2+0x20] ;  /* 0x0000200002300984 */ /* 0x0004680000000c00 */
[----:B------:R2:W1:Y:S01]  /*8390*/  @P0 LDS.128 R44, [R0+0x30] ;  /* 0x00003000002c0984 */ /* 0x0004620000000c00 */
[C---:B------:R-:W-:Y:S04]  /*83a0*/  ISETP.NE.AND P0, PT, R43.reuse, 0x4, PT ;  /* 0x000000042b00780c */ /* 0x040fe80003f05270 */
[----:B------:R-:W-:Y:S02]  /*83b0*/  SEL R43, R43, RZ, P0 ;  /* 0x000000ff2b2b7207 */ /* 0x000fe40000000000 */
[----:B------:R-:W-:Y:S02]  /*83c0*/  SEL R91, RZ, 0x1, P0 ;  /* 0x00000001ff5b7807 */ /* 0x000fe40000000000 */
.L_x_128:
[----:B------:R-:W-:Y:S05]  /*83d0*/  BSYNC B1 ;  /* 0x0000000000017941 */ /* 0x000fea0003800000 */
.L_x_127:
        /* <DEDUP_REMOVED lines=21> */
.L_x_132:
[----:B----4-:R-:W-:Y:S01]  /*8530*/  LOP3.LUT R20, R56, 0xffffe000, RZ, 0xc0, !PT ;  /* 0xffffe00038147812 */ /* 0x010fe200078ec0ff */
[----:B------:R-:W-:Y:S05]  /*8540*/  WARPSYNC.ALL ;  /* 0x0000000000007948 */ /* 0x000fea0003800000 */
[----:B------:R-:W-:Y:S01]  /*8550*/  R2UR UR4, R34 ;  /* 0x00000000220472ca */ /* 0x000fe200000e0000 */
[----:B------:R-:W-:Y:S01]  /*8560*/  IMAD.U32 R93, RZ, RZ, UR43 ;  /* 0x0000002bff5d7e24 */ /* 0x000fe2000f8e00ff */
[----:B------:R-:W-:Y:S01]  /*8570*/  LOP3.LUT R21, R57, 0xffffe000, RZ, 0xc0, !PT ;  /* 0xffffe00039157812 */ /* 0x000fe200078ec0ff */
[----:B-1----:R-:W-:Y:S01]  /*8580*/  IMAD.U32 R92, RZ, RZ, UR37 ;  /* 0x00000025ff5c7e24 */ /* 0x002fe2000f8e00ff */
[----:B------:R-:W-:Y:S01]  /*8590*/  LOP3.LUT R40, R59, 0xffffe000, RZ, 0xc0, !PT ;  /* 0xffffe0003b287812 */ /* 0x000fe200078ec0ff */
[----:B------:R-:W-:Y:S01]  /*85a0*/  BSSY.RECONVERGENT B0, `(.L_x_133) ;  /* 0x000005b000007945 */ /* 0x000fe20003800200 */
[----:B------:R-:W-:Y:S02]  /*85b0*/  LOP3.LUT R41, R52, 0xffffe000, RZ, 0xc0, !PT ;  /* 0xffffe00034297812 */ /* 0x000fe400078ec0ff */
[----:B------:R-:W-:Y:S02]  /*85c0*/  LOP3.LUT R42, R53, 0xffffe000, RZ, 0xc0, !PT ;  /* 0xffffe000352a7812 */ /* 0x000fe400078ec0ff */
[----:B------:R-:W-:Y:S02]  /*85d0*/  ISETP.NE.AND P6, PT, R87, RZ, PT ;  /* 0x000000ff5700720c */ /* 0x000fe40003fc5270 */
[----:B------:R-:W-:Y:S01]  /*85e0*/  ISETP.NE.AND P0, PT, R82, RZ, PT ;  /* 0x000000ff5200720c */ /* 0x000fe20003f05270 */
[----:B------:R-:W1:Y:S10]  /*85f0*/  LDTM.x16 R4, tmem[UR4+0x30] ;  /* 0x00003004000479ee */ /* 0x000e740008240000 */
[----:B------:R-:W-:Y:S05]  /*8600*/  @P6 LEA R93, R93, UR36, 0x3 ;  /* 0x000000245d5d6c11 */ /* 0x000fea000f8e18ff */
        /* <DEDUP_REMOVED lines=18> */
[----:B------:R-:W-:Y:S01]  /*8730*/  F2FP.TF32.F32.PACK_B R37, R37 ;  /* 0x00000025ff25723e */ /* 0x000fe200024050ff */
[C---:B------:R-:W-:Y:S01]  /*8740*/  FMUL R6, R32.reuse, R10 ;  /* 0x0000000a20067220 */ /* 0x040fe20000400000 */
[C---:B------:R-:W-:Y:S01]  /*8750*/  FMUL R11, R32.reuse, R11 ;  /* 0x0000000b200b7220 */ /* 0x040fe20000400000 */
[----:B------:R-:W-:Y:S01]  /*8760*/  F2FP.TF32.F32.PACK_B R38, R38 ;  /* 0x00000026ff26723e */ /* 0x000fe200024050ff */
[C---:B------:R-:W-:Y:S01]  /*8770*/  FFMA R4, R35.reuse, R41, R4 ;  /* 0x0000002923047223 */ /* 0x040fe20000000004 */
[----:B------:R-:W-:Y:S01]  /*8780*/  F2FP.TF32.F32.PACK_B R39, R39 ;  /* 0x00000027ff27723e */ /* 0x000fe200024050ff */
[C---:B------:R-:W-:Y:S01]  /*8790*/  FFMA R5, R35.reuse, R42, R5 ;  /* 0x0000002a23057223 */ /* 0x040fe20000000005 */
[C---:B------:R-:W-:Y:S01]  /*87a0*/  FFMA R6, R35.reuse, R20, R6 ;  /* 0x0000001423067223 */ /* 0x040fe20000000006 */
[----:B------:R-:W-:Y:S01]  /*87b0*/  FFMA R7, R35, R40, R11 ;  /* 0x0000002823077223 */ /* 0x000fe2000000000b */
[C---:B------:R-:W-:Y:S01]  /*87c0*/  FMUL R8, R32.reuse, R12 ;  /* 0x0000000c20087220 */ /* 0x040fe20000400000 */
[----:B------:R1:W-:Y:S01]  /*87d0*/  STS.128 [R80+0x6000], R36 ;  /* 0x0060002450007388 */ /* 0x0003e20000000c00 */
[----:B------:R-:W-:Y:S01]  /*87e0*/  LOP3.LUT R42, R49, 0xffffe000, RZ, 0xc0, !PT ;  /* 0xffffe000312a7812 */ /* 0x000fe200078ec0ff */
        /* <DEDUP_REMOVED lines=34> */
[----:B------:R-:W-:Y:S02]  /*8a10*/  F2FP.TF32.F32.PACK_B R15, R15 ;  /* 0x0000000fff0f723e */ /* 0x000fe400024050ff */
[----:B------:R-:W-:Y:S03]  /*8a20*/  @P6 SHF.L.U32 R0, R91, 0x1f, RZ ;  /* 0x0000001f5b006819 */ /* 0x000fe600000006ff */
        /* <DEDUP_REMOVED lines=18> */
.L_x_134:
[----:B------:R-:W-:Y:S05]  /*8b50*/  BSYNC.RECONVERGENT B0 ;  /* 0x0000000000007941 */ /* 0x000fea0003800200 */
.L_x_133:
        /* <DEDUP_REMOVED lines=18> */
[----:B------:R-:W-:Y:S04]  /*8c80*/  SHF.L.U32 R6, R91, 0x1f, RZ ;  /* 0x0000001f5b067819 */ /* 0x000fe800000006ff */
[----:B------:R-:W1:Y:S02]  /*8c90*/  SYNCS.PHASECHK.TRANS64.TRYWAIT P0, [R93+URZ+0x60], R6 ;  /* 0x000060065d0075a7 */ /* 0x000e6400080011ff */
[----:B-1----:R-:W-:Y:S05]  /*8ca0*/  @!P0 BRA `(.L_x_139) ;  /* 0x0000003400948947 */ /* 0x002fea0003800000 */
.L_x_138:
[----:B------:R-:W-:Y:S05]  /*8cb0*/  BSYNC B0 ;  /* 0x0000000000007941 */ /* 0x000fea0003800000 */
.L_x_137:
[----:B------:R-:W-:Y:S01]  /*8cc0*/  ISETP.NE.AND P0, PT, R90, RZ, PT ;  /* 0x000000ff5a00720c */ /* 0x000fe20003f05270 */
[----:B------:R-:W-:Y:S11]  /*8cd0*/  VIADD R43, R43, 0x1 ;  /* 0x000000012b2b7836 */ /* 0x000ff60000000000 */
[----:B------:R-:W-:Y:S01]  /*8ce0*/  @!UPT UIADD3 URZ, UPT, UPT, URZ, URZ, URZ ;  /* 0x000000fffffff290 */ /* 0x000fe2000fffe0ff */
[----:B------:R2:W4:Y:S04]  /*8cf0*/  @P0 LDS.128 R56, [R4] ;  /* 0x0000000004380984 */ /* 0x0005280000000c00 */
[----:B------:R2:W2:Y:S04]  /*8d00*/  @P0 LDS.128 R52, [R3+0x10] ;  /* 0x0000100003340984 */ /* 0x0004a80000000c00 */
[----:B------:R2:W2:Y:S04]  /*8d10*/  @P0 LDS.128 R48, [R2+0x20] ;  /* 0x0000200002300984 */ /* 0x0004a80000000c00 */
[----:B------:R2:W2:Y:S01]  /*8d20*/  @P0 LDS.128 R44, [R0+0x30] ;  /* 0x00003000002c0984 */ /* 0x0004a20000000c00 */
[C---:B------:R-:W-:Y:S04]  /*8d30*/  ISETP.NE.AND P0, PT, R43.reuse, 0x4, PT ;  /* 0x000000042b00780c */ /* 0x040fe80003f05270 */
[----:B-1----:R-:W-:Y:S02]  /*8d40*/  SEL R6, RZ, 0x1, P0 ;  /* 0x00000001ff067807 */ /* 0x002fe40000000000 */
[----:B------:R-:W-:Y:S02]  /*8d50*/  SEL R43, R43, RZ, P0 ;  /* 0x000000ff2b2b7207 */ /* 0x000fe40000000000 */
[----:B------:R-:W-:Y:S02]  /*8d60*/  LOP3.LUT R91, R91, R6, RZ, 0x3c, !PT ;  /* 0x000000065b5b7212 */ /* 0x000fe400078e3cff */
.L_x_136:
[----:B------:R-:W-:Y:S05]  /*8d70*/  BSYNC B1 ;  /* 0x0000000000017941 */ /* 0x000fea0003800000 */
.L_x_135:
        /* <DEDUP_REMOVED lines=21> */
.L_x_140:
[----:B----4-:R-:W-:Y:S01]  /*8ed0*/  LOP3.LUT R20, R56, 0xffffe000, RZ, 0xc0, !PT ;  /* 0xffffe00038147812 */ /* 0x010fe200078ec0ff */
        /* <DEDUP_REMOVED lines=11> */
[----:B-1----:R-:W1:Y:S10]  /*8f90*/  LDTM.x16 R4, tmem[UR4+0x40] ;  /* 0x00004004000479ee */ /* 0x002e740008240000 */
        /* <DEDUP_REMOVED lines=29> */
[----:B------:R1:W-:Y:S01]  /*9170*/  STS.128 [R80], R36 ;  /* 0x0000002450007388 */ /* 0x0003e20000000c00 */
        /* <DEDUP_REMOVED lines=48> */
[----:B------:R-:W-:Y:S02]  /*9480*/  UIADD3 UR8, UP0, UPT, UR50, 0x680, URZ ;  /* 0x0000068032087890 */ /* 0x000fe4000ff1e0ff */
[----:B------:R-:W-:Y:S02]  /*9490*/  UIADD3 UR5, UPT, UPT, UR41, 0x40, URZ ;  /* 0x0000004029057890 */ /* 0x000fe4000fffe0ff */
[----:B------:R-:W-:Y:S01]  /*94a0*/  IMAD.U32 R74, RZ, RZ, UR10 ;  /* 0x0000000aff4a7e24 */ /* 0x000fe2000f8e00ff */
[----:B------:R-:W-:Y:S01]  /*94b0*/  UIADD3.X UR9, UPT, UPT, URZ, UR51, URZ, UP0, !UPT ;  /* 0x00000033ff097290 */ /* 0x000fe200087fe4ff */
[----:B------:R-:W-:Y:S03]  /*94c0*/  UMOV UR6, UR42 ;  /* 0x0000002a00067c82 */ /* 0x000fe60008000000 */
[----:B------:R-:W-:Y:S11]  /*94d0*/  R2UR UR4, R74 ;  /* 0x000000004a0472ca */ /* 0x000ff600000e0000 */
[----:B------:R-:W-:Y:S02]  /*94e0*/  @!UPT UIADD3 URZ, UPT, UPT, URZ, URZ, URZ ;  /* 0x000000fffffff290 */ /* 0x000fe4000fffe0ff */
[----:B------:R2:W-:Y:S01]  /*94f0*/  UTMASTG.3D [UR4], [UR8] ;  /* 0x00000004080073b5 */ /* 0x0005e20008010000 */
[----:B------:R0:W-:Y:S01]  /*9500*/  UTMACMDFLUSH ;  /* 0x00000000000079b7 */ /* 0x0001e20000000000 */
[----:B--2---:R-:W-:Y:S04]  /*9510*/  DEPBAR.LE SB0, 0x1 ;  /* 0x000080400000791a */ /* 0x004fe80000000000 */
.L_x_142:
[----:B------:R-:W-:Y:S05]  /*9520*/  BSYNC.RECONVERGENT B0 ;  /* 0x0000000000007941 */ /* 0x000fea0003800200 */
.L_x_141:
        /* <DEDUP_REMOVED lines=21> */
.L_x_146:
[----:B------:R-:W-:Y:S05]  /*9680*/  BSYNC B0 ;  /* 0x0000000000007941 */ /* 0x000fea0003800000 */
.L_x_145:
        /* <DEDUP_REMOVED lines=11> */
.L_x_144:
[----:B------:R-:W-:Y:S05]  /*9740*/  BSYNC B1 ;  /* 0x0000000000017941 */ /* 0x000fea0003800000 */
.L_x_143:
        /* <DEDUP_REMOVED lines=21> */
.L_x_148:
        /* <DEDUP_REMOVED lines=98> */
.L_x_150:
[----:B------:R-:W-:Y:S05]  /*9ec0*/  BSYNC.RECONVERGENT B0 ;  /* 0x0000000000007941 */ /* 0x000fea0003800200 */
.L_x_149:
        /* <DEDUP_REMOVED lines=21> */
.L_x_154:
[----:B------:R-:W-:Y:S05]  /*a020*/  BSYNC B0 ;  /* 0x0000000000007941 */ /* 0x000fea0003800000 */
.L_x_153:
        /* <DEDUP_REMOVED lines=11> */
.L_x_152:
[----:B------:R-:W-:Y:S05]  /*a0e0*/  BSYNC B1 ;  /* 0x0000000000017941 */ /* 0x000fea0003800000 */
.L_x_151:
        /* <DEDUP_REMOVED lines=21> */
.L_x_156:
        /* <DEDUP_REMOVED lines=98> */
.L_x_158:
[----:B------:R-:W-:Y:S05]  /*a860*/  BSYNC.RECONVERGENT B0 ;  /* 0x0000000000007941 */ /* 0x000fea0003800200 */
.L_x_157:
        /* <DEDUP_REMOVED lines=13> */
[C---:B------:R-:W-:Y:S01]  /*a940*/  @P1 IMAD R3, R43.reuse, 0x2000, R80 ;  /* 0x000020002b031824 */ /* 0x040fe200078e0250 */
[C---:B------:R-:W-:Y:S01]  /*a950*/  @P1 LEA R0, R43.reuse, R78, 0xd ;  /* 0x0000004e2b001211 */ /* 0x040fe200078e68ff */
[C---:B------:R-:W-:Y:S02]  /*a960*/  @P1 IMAD R2, R43.reuse, 0x2000, R79 ;  /* 0x000020002b021824 */ /* 0x040fe400078e024f */
[----:B------:R-:W-:Y:S01]  /*a970*/  @P1 IMAD R43, R43, 0x2000, R86 ;  /* 0x000020002b2b1824 */ /* 0x000fe200078e0256 */
[----:B------:R-:W-:Y:S06]  /*a980*/  @P0 BRA `(.L_x_162) ;  /* 0x00000000000c0947 */ /* 0x000fec0003800000 */
[----:B-1----:R-:W-:Y:S04]  /*a990*/  SHF.L.U32 R4, R91, 0x1f, RZ ;  /* 0x0000001f5b047819 */ /* 0x002fe800000006ff */
[----:B------:R-:W1:Y:S02]  /*a9a0*/  SYNCS.PHASECHK.TRANS64.TRYWAIT P0, [R93+URZ+0x60], R4 ;  /* 0x000060045d0075a7 */ /* 0x000e6400080011ff */
[----:B-1----:R-:W-:Y:S05]  /*a9b0*/  @!P0 BRA `(.L_x_163) ;  /* 0x00000018008c8947 */ /* 0x002fea0003800000 */
.L_x_162:
[----:B------:R-:W-:Y:S05]  /*a9c0*/  BSYNC B0 ;  /* 0x0000000000007941 */ /* 0x000fea0003800000 */
.L_x_161:
[----:B------:R-:W-:Y:S11]  /*a9d0*/  ISETP.NE.AND P0, PT, R90, RZ, PT ;  /* 0x000000ff5a00720c */ /* 0x000ff60003f05270 */
[----:B------:R-:W-:Y:S02]  /*a9e0*/  @!UPT UIADD3 URZ, UPT, UPT, URZ, URZ, URZ ;  /* 0x000000fffffff290 */ /* 0x000fe4000fffe0ff */
[----:B------:R2:W4:Y:S04]  /*a9f0*/  @P0 LDS.128 R56, [R3] ;  /* 0x0000000003380984 */ /* 0x0005280000000c00 */
[----:B------:R2:W1:Y:S04]  /*aa00*/  @P0 LDS.128 R52, [R2+0x10] ;  /* 0x0000100002340984 */ /* 0x0004680000000c00 */
[----:B------:R2:W1:Y:S04]  /*aa10*/  @P0 LDS.128 R48, [R0+0x20] ;  /* 0x0000200000300984 */ /* 0x0004680000000c00 */
[----:B------:R2:W1:Y:S02]  /*aa20*/  @P0 LDS.128 R44, [R43+0x30] ;  /* 0x000030002b2c0984 */ /* 0x0004640000000c00 */
.L_x_160:
[----:B------:R-:W-:Y:S05]  /*aa30*/  BSYNC B1 ;  /* 0x0000000000017941 */ /* 0x000fea0003800000 */
.L_x_159:
        /* <DEDUP_REMOVED lines=21> */
.L_x_164:
[----:B------:R-:W-:Y:S01]  /*ab90*/  ISETP.NE.AND P0, PT, R82, RZ, PT ;  /* 0x000000ff5200720c */ /* 0x000fe20003f05270 */
[----:B------:R-:W-:Y:S05]  /*aba0*/  WARPSYNC.ALL ;  /* 0x0000000000007948 */ /* 0x000fea0003800000 */
[----:B------:R-:W-:Y:S01]  /*abb0*/  R2UR UR4, R34 ;  /* 0x00000000220472ca */ /* 0x000fe200000e0000 */
[----:B------:R-:W-:Y:S01]  /*abc0*/  BSSY.RECONVERGENT B0, `(.L_x_165) ;  /* 0x000005c000007945 */ /* 0x000fe20003800200 */
[----:B------:R-:W-:Y:S02]  /*abd0*/  R2UR UR5, R88 ;  /* 0x00000000580572ca */ /* 0x000fe400000e0000 */
[----:B----4-:R-:W-:Y:S02]  /*abe0*/  LOP3.LUT R0, R56, 0xffffe000, RZ, 0xc0, !PT ;  /* 0xffffe00038007812 */ /* 0x010fe400078ec0ff */
[----:B------:R-:W-:Y:S02]  /*abf0*/  LOP3.LUT R2, R57, 0xffffe000, RZ, 0xc0, !PT ;  /* 0xffffe00039027812 */ /* 0x000fe400078ec0ff */
[----:B------:R-:W-:Y:S02]  /*ac00*/  LOP3.LUT R3, R58, 0xffffe000, RZ, 0xc0, !PT ;  /* 0xffffe0003a037812 */ /* 0x000fe400078ec0ff */
[----:B------:R-:W-:Y:S02]  /*ac10*/  LOP3.LUT R20, R59, 0xffffe000, RZ, 0xc0, !PT ;  /* 0xffffe0003b147812 */ /* 0x000fe400078ec0ff */
[----:B-1----:R-:W-:Y:S01]  /*ac20*/  LOP3.LUT R21, R52, 0xffffe000, RZ, 0xc0, !PT ;  /* 0xffffe00034157812 */ /* 0x002fe200078ec0ff */
[----:B------:R-:W1:Y:S01]  /*ac30*/  LDTM.x16 R4, tmem[UR4+0x70] ;  /* 0x00007004000479ee */ /* 0x000e620008240000 */
[----:B------:R-:W-:Y:S01]  /*ac40*/  LOP3.LUT R36, R53, 0xffffe000, RZ, 0xc0, !PT ;  /* 0xffffe00035247812 */ /* 0x000fe200078ec0ff */
[----:B------:R-:W-:Y:S01]  /*ac50*/  UIADD3 UR5, UPT, UPT, UR5, 0xf0, URZ ;  /* 0x000000f005057890 */ /* 0x000fe2000fffe0ff */
[----:B------:R-:W-:Y:S01]  /*ac60*/  LOP3.LUT R37, R54, 0xffffe000, RZ, 0xc0, !PT ;  /* 0xffffe00036257812 */ /* 0x000fe200078ec0ff */
[----:B------:R-:W-:Y:S01]  /*ac70*/  NOP ;  /* 0x0000000000007918 */ /* 0x000fe20000000000 */
[----:B------:R-:W-:Y:S01]  /*ac80*/  LOP3.LUT R38, R55, 0xffffe000, RZ, 0xc0, !PT ;  /* 0xffffe00037267812 */ /* 0x000fe200078ec0ff */
[----:B------:R-:W-:Y:S01]  /*ac90*/  UPRMT UR5, UR37, 0x654, UR5 ;  /* 0x0000065425057896 */ /* 0x000fe20008000005 */
[----:B------:R-:W-:Y:S02]  /*aca0*/  LOP3.LUT R39, R48, 0xffffe000, RZ, 0xc0, !PT ;  /* 0xffffe00030277812 */ /* 0x000fe400078ec0ff */
[----:B------:R-:W-:Y:S02]  /*acb0*/  LOP3.LUT R40, R49, 0xffffe000, RZ, 0xc0, !PT ;  /* 0xffffe00031287812 */ /* 0x000fe400078ec0ff */
[----:B------:R-:W-:Y:S02]  /*acc0*/  LOP3.LUT R41, R50, 0xffffe000, RZ, 0xc0, !PT ;  /* 0xffffe00032297812 */ /* 0x000fe400078ec0ff */
[----:B------:R-:W-:Y:S02]  /*acd0*/  LOP3.LUT R42, R51, 0xffffe000, RZ, 0xc0, !PT ;  /* 0xffffe000332a7812 */ /* 0x000fe400078ec0ff */
[----:B-1----:R-:W-:Y:S01]  /*ace0*/  SYNCS.ARRIVE.TRANS64.RED.A1T0 RZ, [UR5], RZ ;  /* 0x000000ffffff79a7 */ /* 0x002fe20008100405 */
[----:B------:R-:W-:Y:S02]  /*acf0*/  LOP3.LUT R43, R44, 0xffffe000, RZ, 0xc0, !PT ;  /* 0xffffe0002c2b7812 */ /* 0x000fe400078ec0ff */
[----:B------:R-:W-:Y:S02]  /*ad00*/  LOP3.LUT R44, R45, 0xffffe000, RZ, 0xc0, !PT ;  /* 0xffffe0002d2c7812 */ /* 0x000fe400078ec0ff */
[----:B------:R-:W-:Y:S02]  /*ad10*/  LOP3.LUT R45, R46, 0xffffe000, RZ, 0xc0, !PT ;  /* 0xffffe0002e2d7812 */ /* 0x000fe400078ec0ff */
[----:B------:R-:W-:Y:S01]  /*ad20*/  LOP3.LUT R46, R47, 0xffffe000, RZ, 0xc0, !PT ;  /* 0xffffe0002f2e7812 */ /* 0x000fe200078ec0ff */
[C---:B------:R-:W-:Y:S01]  /*ad30*/  FMUL R4, R32.reuse, R4 ;  /* 0x0000000420047220 */ /* 0x040fe20000400000 */
[C---:B------:R-:W-:Y:S01]  /*ad40*/  FMUL R5, R32.reuse, R5 ;  /* 0x0000000520057220 */ /* 0x040fe20000400000 */
[C---:B------:R-:W-:Y:S01]  /*ad50*/  FMUL R6, R32.reuse, R6 ;  /* 0x0000000620067220 */ /* 0x040fe20000400000 */
[C---:B------:R-:W-:Y:S01]  /*ad60*/  FMUL R7, R32.reuse, R7 ;  /* 0x0000000720077220 */ /* 0x040fe20000400000 */
[C---:B------:R-:W-:Y:S01]  /*ad70*/  FFMA R4, R35.reuse, R0, R4 ;  /* 0x0000000023047223 */ /* 0x040fe20000000004 */
[C---:B------:R-:W-:Y:S01]  /*ad80*/  FFMA R5, R35.reuse, R2, R5 ;  /* 0x0000000223057223 */ /* 0x040fe20000000005 */
[C---:B------:R-:W-:Y:S01]  /*ad90*/  FFMA R6, R35.reuse, R3, R6 ;  /* 0x0000000323067223 */ /* 0x040fe20000000006 */
[C---:B------:R-:W-:Y:S01]  /*ada0*/  FFMA R7, R35.reuse, R20, R7 ;  /* 0x0000001423077223 */ /* 0x040fe20000000007 */
[C---:B------:R-:W-:Y:S01]  /*adb0*/  FMUL R8, R32.reuse, R8 ;  /* 0x0000000820087220 */ /* 0x040fe20000400000 */
        /* <DEDUP_REMOVED lines=9> */
[----:B------:R-:W-:Y:S01]  /*ae50*/  F2FP.TF32.F32.PACK_B R7, R7 ;  /* 0x00000007ff07723e */ /* 0x000fe200024050ff */
[C---:B------:R-:W-:Y:S01]  /*ae60*/  FFMA R11, R35.reuse, R38, R11 ;  /* 0x00000026230b7223 */ /* 0x040fe2000000000b */
[C---:B------:R-:W-:Y:S01]  /*ae70*/  FMUL R12, R32.reuse, R12 ;  /* 0x0000000c200c7220 */ /* 0x040fe20000400000 */
[----:B------:R-:W-:Y:S01]  /*ae80*/  F2FP.TF32.F32.PACK_B R8, R8 ;  /* 0x00000008ff08723e */ /* 0x000fe200024050ff */
[C---:B------:R-:W-:Y:S01]  /*ae90*/  FMUL R13, R32.reuse, R13 ;  /* 0x0000000d200d7220 */ /* 0x040fe20000400000 */
[----:B------:R1:W-:Y:S01]  /*aea0*/  STS.128 [R80+0x6000], R4 ;  /* 0x0060000450007388 */ /* 0x0003e20000000c00 */
        /* <DEDUP_REMOVED lines=8> */
[C---:B------:R-:W-:Y:S01]  /*af30*/  FFMA R15, R35.reuse, R42, R15 ;  /* 0x0000002a230f7223 */ /* 0x040fe2000000000f */
[C---:B------:R-:W-:Y:S01]  /*af40*/  FMUL R16, R32.reuse, R16 ;  /* 0x0000001020107220 */ /* 0x040fe20000400000 */
[----:B------:R-:W-:Y:S01]  /*af50*/  F2FP.TF32.F32.PACK_B R12, R12 ;  /* 0x0000000cff0c723e */ /* 0x000fe200024050ff */
[----:B------:R1:W-:Y:S01]  /*af60*/  STS.128 [R79+0x6010], R8 ;  /* 0x006010084f007388 */ /* 0x0003e20000000c00 */
[C---:B------:R-:W-:Y:S01]  /*af70*/  FMUL R17, R32.reuse, R17 ;  /* 0x0000001120117220 */ /* 0x040fe20000400000 */
[C---:B------:R-:W-:Y:S01]  /*af80*/  FMUL R18, R32.reuse, R18 ;  /* 0x0000001220127220 */ /* 0x040fe20000400000 */
[----:B------:R-:W-:Y:S01]  /*af90*/  FMUL R19, R32, R19 ;  /* 0x0000001320137220 */ /* 0x000fe20000400000 */
[----:B------:R-:W-:Y:S01]  /*afa0*/  F2FP.TF32.F32.PACK_B R13, R13 ;  /* 0x0000000dff0d723e */ /* 0x000fe200024050ff */
[C---:B------:R-:W-:Y:S01]  /*afb0*/  FFMA R16, R35.reuse, R43, R16 ;  /* 0x0000002b23107223 */ /* 0x040fe20000000010 */
[----:B------:R-:W-:Y:S01]  /*afc0*/  F2FP.TF32.F32.PACK_B R14, R14 ;  /* 0x0000000eff0e723e */ /* 0x000fe200024050ff */
[C---:B------:R-:W-:Y:S01]  /*afd0*/  FFMA R17, R35.reuse, R44, R17 ;  /* 0x0000002c23117223 */ /* 0x040fe20000000011 */
[----:B------:R-:W-:Y:S01]  /*afe0*/  F2FP.TF32.F32.PACK_B R15, R15 ;  /* 0x0000000fff0f723e */ /* 0x000fe200024050ff */
[C---:B------:R-:W-:Y:S01]  /*aff0*/  FFMA R18, R35.reuse, R45, R18 ;  /* 0x0000002d23127223 */ /* 0x040fe20000000012 */
[----:B------:R-:W-:Y:S01]  /*b000*/  FFMA R19, R35, R46, R19 ;  /* 0x0000002e23137223 */ /* 0x000fe20000000013 */
[----:B------:R-:W-:Y:S02]  /*b010*/  F2FP.TF32.F32.PACK_B R16, R16 ;  /* 0x00000010ff10723e */ /* 0x000fe400024050ff */
[----:B------:R1:W-:Y:S01]  /*b020*/  STS.128 [R78+0x6020], R12 ;  /* 0x0060200c4e007388 */ /* 0x0003e20000000c00 */
[----:B------:R-:W-:Y:S02]  /*b030*/  F2FP.TF32.F32.PACK_B R17, R17 ;  /* 0x00000011ff11723e */ /* 0x000fe400024050ff */
        /* <DEDUP_REMOVED lines=20> */
.L_x_166:
[----:B------:R-:W-:Y:S05]  /*b180*/  BSYNC.RECONVERGENT B0 ;  /* 0x0000000000007941 */ /* 0x000fea0003800200 */
.L_x_165:
[----:B------:R-:W-:Y:S01]  /*b190*/  BAR.SYNC.DEFER_BLOCKING 0x1, 0x80 ;  /* 0x0042000000007b1d */ /* 0x000fe20000010000 */
[----:B------:R-:W-:Y:S01]  /*b1a0*/  UISETP.NE.AND UP0, UPT, UR48, -0x8, UPT ;  /* 0xfffffff83000788c */ /* 0x000fe2000bf05270 */
[----:B------:R-:W-:Y:S08]  /*b1b0*/  IADD3 R0, PT, PT, R30, 0x1, RZ ;  /* 0x000000011e007810 */ /* 0x000ff00007ffe0ff */
[----:B------:R-:W-:Y:S05]  /*b1c0*/  BRA.U !UP0, `(.L_x_167) ;  /* 0x0000000108287547 */ /* 0x000fea000b800000 */
[----:B------:R-:W-:Y:S01]  /*b1d0*/  ISETP.NE.AND P0, PT, R87, RZ, PT ;  /* 0x000000ff5700720c */ /* 0x000fe20003f05270 */
[----:B------:R-:W-:Y:S01]  /*b1e0*/  IMAD.U32 R3, RZ, RZ, UR52 ;  /* 0x00000034ff037e24 */ /* 0x000fe2000f8e00ff */
[----:B------:R-:W-:Y:S01]  /*b1f0*/  UIADD3 UR52, UPT, UPT, UR52, 0x1, URZ ;  /* 0x0000000134347890 */ /* 0x000fe2000fffe0ff */
[----:B------:R-:W-:Y:S03]  /*b200*/  IMAD.U32 R2, RZ, RZ, UR37 ;  /* 0x00000025ff027e24 */ /* 0x000fe6000f8e00ff */
[----:B------:R-:W-:Y:S04]  /*b210*/  UISETP.NE.AND UP0, UPT, UR52, 0x4, UPT ;  /* 0x000000043400788c */ /* 0x000fe8000bf05270 */
[----:B------:R-:W-:Y:S03]  /*b220*/  USEL UR52, UR52, URZ, UP0 ;  /* 0x000000ff34347287 */ /* 0x000fe60008000000 */
[----:B------:R-:W-:Y:S05]  /*b230*/  @P0 LEA R3, R3, UR36, 0x3 ;  /* 0x0000002403030c11 */ /* 0x000fea000f8e18ff */
[----:B------:R-:W-:Y:S05]  /*b240*/  @P0 VIADD R3, R3, 0x80 ;  /* 0x0000008003030836 */ /* 0x000fea0000000000 */
[----:B------:R-:W-:Y:S04]  /*b250*/  @P0 PRMT R2, R2, 0x654, R3 ;  /* 0x0000065402020816 */ /* 0x000fe80000000003 */
[----:B------:R2:W-:Y:S03]  /*b260*/  @P0 SYNCS.ARRIVE.TRANS64.RED.A1T0 RZ, [R2+URZ], RZ ;  /* 0x000000ff02ff09a7 */ /* 0x0005e600081004ff */
.L_x_167:
[----:B------:R-:W-:Y:S01]  /*b270*/  ISETP.NE.AND P2, PT, R83, RZ, PT ;  /* 0x000000ff5300720c */ /* 0x000fe20003f45270 */
[----:B------:R-:W-:Y:S01]  /*b280*/  UIADD3 UR48, UPT, UPT, UR48, 0x8, URZ ;  /* 0x0000000830307890 */ /* 0x000fe2000fffe0ff */
[----:B------:R-:W-:Y:S01]  /*b290*/  ISETP.NE.AND P0, PT, R85, 0x2, PT ;  /* 0x000000025500780c */ /* 0x000fe20003f05270 */
[----:B------:R-:W-:Y:S01]  /*b2a0*/  IMAD.IADD R20, R29, 0x1, R66 ;  /* 0x000000011d147824 */ /* 0x000fe200078e0242 */
[----:B------:R-:W-:Y:S01]  /*b2b0*/  ISETP.NE.AND P1, PT, R0, 0x4, PT ;  /* 0x000000040000780c */ /* 0x000fe20003f25270 */
[----:B------:R-:W-:Y:S01]  /*b2c0*/  IMAD.IADD R21, R31, 0x1, R68 ;  /* 0x000000011f157824 */ /* 0x000fe200078e0244 */
[----:B------:R-:W-:Y:S02]  /*b2d0*/  SEL R3, RZ, 0x1, P0 ;  /* 0x00000001ff037807 */ /* 0x000fe40000000000 */
[----:B--2---:R-:W-:Y:S02]  /*b2e0*/  SEL R2, RZ, 0x1, P1 ;  /* 0x00000001ff027807 */ /* 0x004fe40000800000 */
[----:B------:R-:W-:Y:S02]  /*b2f0*/  LOP3.LUT R76, R76, R3, RZ, 0x3c, !PT ;  /* 0x000000034c4c7212 */ /* 0x000fe400078e3cff */
[----:B------:R-:W-:Y:S02]  /*b300*/  LOP3.LUT R77, R77, R2, RZ, 0x3c, !PT ;  /* 0x000000024d4d7212 */ /* 0x000fe400078e3cff */
[----:B------:R-:W-:Y:S02]  /*b310*/  @P2 R2UR UR4, R75 ;  /* 0x000000004b0422ca */ /* 0x000fe400000e0000 */
[----:B------:R-:W-:Y:S02]  /*b320*/  SEL R85, R85, RZ, P0 ;  /* 0x000000ff55557207 */ /* 0x000fe40000000000 */
[----:B------:R-:W-:Y:S09]  /*b330*/  SEL R30, R0, RZ, P1 ;  /* 0x000000ff001e7207 */ /* 0x000ff20000800000 */
[----:B------:R-:W-:Y:S01]  /*b340*/  IMAD.U32 R69, RZ, RZ, UR4 ;  /* 0x00000004ff457e24 */ /* 0x000fe2000f8e00ff */
[----:B------:R-:W-:Y:S06]  /*b350*/  @P2 BRA `(.L_x_168) ;  /* 0xffffffa4009c2947 */ /* 0x000fec000383ffff */
[----:B------:R-:W-:-:S09]  /*b360*/  UISETP.NE.AND UP0, UPT, UR49, URZ, UPT ;  /* 0x000000ff3100728c */ /* 0x000fd2000bf05270 */
[----:B------:R-:W-:Y:S05]  /*b370*/  BRA.U !UP0, `(.L_x_169) ;  /* 0x0000000108487547 */ /* 0x000fea000b800000 */
[----:B------:R-:W2:Y:S02]  /*b380*/  LDCU.64 UR4, c[0x0][0x890] ;  /* 0x00011200ff0477ac */ /* 0x000ea40008000a00 */
[----:B--2---:R-:W-:-:S04]  /*b390*/  UISETP.NE.U32.AND UP0, UPT, UR4, URZ, UPT ;  /* 0x000000ff0400728c */ /* 0x004fc8000bf05070 */
[----:B------:R-:W-:-:S09]  /*b3a0*/  UISETP.NE.AND.EX UP0, UPT, UR5, URZ, UPT, UP0 ;  /* 0x000000ff0500728c */ /* 0x000fd2000bf05300 */
[----:B------:R-:W-:Y:S05]  /*b3b0*/  BRA.U UP0, `(.L_x_170) ;  /* 0x00000001000c7547 */ /* 0x000fea000b800000 */
[----:B------:R-:W-:-:S13]  /*b3c0*/  FSETP.NEU.AND P0, PT, R35, RZ, PT ;  /* 0x000000ff2300720b */ /* 0x000fda0003f0d000 */
[----:B------:R-:W-:Y:S05]  /*b3d0*/  @!P0 EXIT ;  /* 0x000000000000894d */ /* 0x000fea0003800000 */
[----:B------:R-:W-:Y:S05]  /*b3e0*/  BRA `(.L_x_169) ;  /* 0x00000000002c7947 */ /* 0x000fea0003800000 */
.L_x_170:
[----:B------:R-:W-:Y:S01]  /*b3f0*/  ISETP.NE.AND P0, PT, R84, RZ, PT ;  /* 0x000000ff5400720c */ /* 0x000fe20003f05270 */
[----:B------:R-:W-:-:S12]  /*b400*/  BSSY.RECONVERGENT B0, `(.L_x_169) ;  /* 0x0000009000007945 */ /* 0x000fd80003800200 */
[----:B------:R-:W-:Y:S05]  /*b410*/  @P0 BRA `(.L_x_171) ;  /* 0x0000000000140947 */ /* 0x000fea0003800000 */
[----:B------:R-:W2:Y:S02]  /*b420*/  LDCU.64 UR4, c[0x0][0x888] ;  /* 0x00011100ff0477ac */ /* 0x000ea40008000a00 */
[----:B--2---:R-:W-:-:S04]  /*b430*/  ISETP.NE.U32.AND P0, PT, RZ, UR4, PT ;  /* 0x00000004ff007c0c */ /* 0x004fc8000bf05070 */
[----:B------:R-:W-:-:S13]  /*b440*/  ISETP.NE.AND.EX P0, PT, RZ, UR5, PT, P0 ;  /* 0x00000005ff007c0c */ /* 0x000fda000bf05300 */
[----:B------:R-:W-:Y:S05]  /*b450*/  @!P0 EXIT ;  /* 0x000000000000894d */ /* 0x000fea0003800000 */
[----:B------:R-:W-:Y:S05]  /*b460*/  BRA `(.L_x_172) ;  /* 0x0000000000087947 */ /* 0x000fea0003800000 */
.L_x_171:
[----:B------:R-:W-:-:S13]  /*b470*/  FSETP.NEU.AND P0, PT, R35, RZ, PT ;  /* 0x000000ff2300720b */ /* 0x000fda0003f0d000 */
[----:B------:R-:W-:Y:S05]  /*b480*/  @!P0 EXIT ;  /* 0x000000000000894d */ /* 0x000fea0003800000 */
.L_x_172:
[----:B------:R-:W-:Y:S05]  /*b490*/  BSYNC.RECONVERGENT B0 ;  /* 0x0000000000007941 */ /* 0x000fea0003800200 */
.L_x_169:
[----:B------:R-:W-:Y:S01]  /*b4a0*/  ULEA UR4, UR52, UR36, 0x3 ;  /* 0x0000002434047291 */ /* 0x000fe2000f8e18ff */
[----:B------:R-:W-:-:S04]  /*b4b0*/  DEPBAR.LE SB0, 0x0 ;  /* 0x000080000000791a */ /* 0x000fc80000000000 */
[----:B------:R-:W-:-:S04]  /*b4c0*/  UIADD3 UR4, UPT, UPT, UR4, 0x80, URZ ;  /* 0x0000008004047890 */ /* 0x000fc8000fffe0ff */
[----:B------:R-:W-:-:S09]  /*b4d0*/  UPRMT UR4, UR37, 0x654, UR4 ;  /* 0x0000065425047896 */ /* 0x000fd20008000004 */
[----:B------:R-:W-:Y:S01]  /*b4e0*/  SYNCS.ARRIVE.TRANS64.RED.A1T0 RZ, [UR4], RZ ;  /* 0x000000ffffff79a7 */ /* 0x000fe20008100404 */
[----:B------:R-:W-:Y:S05]  /*b4f0*/  EXIT ;  /* 0x000000000000794d */ /* 0x000fea0003800000 */
.L_x_19:
[----:B--2---:R2:W1:Y:S02]  /*b500*/  SYNCS.PHASECHK.TRANS64.TRYWAIT P0, [R3+URZ+0x120], R2 ;  /* 0x00012002030075a7 */ /* 0x00446400080011ff */
[----:B-1----:R-:W-:Y:S05]  /*b510*/  @!P0 NANOSLEEP.SYNCS 0x989680 ;  /* 0x009896800000895d */ /* 0x002fea0003900000 */
[----:B------:R-:W1:Y:S02]  /*b520*/  @!P0 SYNCS.PHASECHK.TRANS64 P0, [R3+URZ+0x120], R2 ;  /* 0x00012002030085a7 */ /* 0x000e6400080010ff */
[----:B-1----:R-:W-:Y:S05]  /*b530*/  @!P0 BRA `(.L_x_19) ;  /* 0xfffffffc00f08947 */ /* 0x002fea000383ffff */
[----:B------:R-:W-:Y:S05]  /*b540*/  BRA `(.L_x_173) ;  /* 0xffffff60003c7947 */ /* 0x000fea000383ffff */
.L_x_22:
[----:B------:R-:W-:-:S13]  /*b550*/  R2UR UR6, R4 ;  /* 0x00000000040672ca */ /* 0x000fda00000e0000 */
[----:B-1----:R-:W-:-:S07]  /*b560*/  MOV R2, UR6 ;  /* 0x0000000600027c02 */ /* 0x002fce0008000f00 */
.L_x_174:
[----:B-1----:R1:W2:Y:S02]  /*b570*/  SYNCS.PHASECHK.TRANS64.TRYWAIT P0, [R2+URZ+0x30], R5 ;  /* 0x00003005020075a7 */ /* 0x0022a400080011ff */
[----:B--2---:R-:W-:Y:S05]  /*b580*/  @!P0 NANOSLEEP.SYNCS 0x989680 ;  /* 0x009896800000895d */ /* 0x004fea0003900000 */
[----:B------:R-:W2:Y:S02]  /*b590*/  @!P0 SYNCS.PHASECHK.TRANS64 P0, [R2+URZ+0x30], R5 ;  /* 0x00003005020085a7 */ /* 0x000ea400080010ff */
[----:B--2---:R-:W-:Y:S05]  /*b5a0*/  @!P0 BRA `(.L_x_174) ;  /* 0xfffffffc00f08947 */ /* 0x004fea000383ffff */
[----:B------:R-:W-:Y:S05]  /*b5b0*/  BRA `(.L_x_21) ;  /* 0xffffff6000b07947 */ /* 0x000fea000383ffff */
.L_x_30:
[----:B------:R-:W-:-:S07]  /*b5c0*/  MOV R2, UR65 ;  /* 0x0000004100027c02 */ /* 0x000fce0008000f00 */
.L_x_175:
[----:B-1----:R1:W2:Y:S02]  /*b5d0*/  SYNCS.PHASECHK.TRANS64.TRYWAIT P0, [R2+URZ+0x30], R5 ;  /* 0x00003005020075a7 */ /* 0x0022a400080011ff */
[----:B--2---:R-:W-:Y:S05]  /*b5e0*/  @!P0 NANOSLEEP.SYNCS 0x989680 ;  /* 0x009896800000895d */ /* 0x004fea0003900000 */
[----:B------:R-:W2:Y:S02]  /*b5f0*/  @!P0 SYNCS.PHASECHK.TRANS64 P0, [R2+URZ+0x30], R5 ;  /* 0x00003005020085a7 */ /* 0x000ea400080010ff */
[----:B--2---:R-:W-:Y:S05]  /*b600*/  @!P0 BRA `(.L_x_175) ;  /* 0xfffffffc00f08947 */ /* 0x004fea000383ffff */
[----:B------:R-:W-:Y:S05]  /*b610*/  BRA `(.L_x_29) ;  /* 0xffffff68000c7947 */ /* 0x000fea000383ffff */
.L_x_36:
[----:B-1----:R1:W2:Y:S02]  /*b620*/  SYNCS.PHASECHK.TRANS64.TRYWAIT P0, [R2+URZ+0xb0], R3 ;  /* 0x0000b003020075a7 */ /* 0x0022a400080011ff */
[----:B--2---:R-:W-:Y:S05]  /*b630*/  @!P0 NANOSLEEP.SYNCS 0x989680 ;  /* 0x009896800000895d */ /* 0x004fea0003900000 */
[----:B------:R-:W2:Y:S02]  /*b640*/  @!P0 SYNCS.PHASECHK.TRANS64 P0, [R2+URZ+0xb0], R3 ;  /* 0x0000b003020085a7 */ /* 0x000ea400080010ff */
[----:B--2---:R-:W-:Y:S05]  /*b650*/  @!P0 BRA `(.L_x_36) ;  /* 0xfffffffc00f08947 */ /* 0x004fea000383ffff */
[----:B------:R-:W-:Y:S05]  /*b660*/  BRA `(.L_x_176) ;  /* 0xffffff6c00287947 */ /* 0x000fea000383ffff */
.L_x_40:
[----:B----4-:R-:W-:-:S07]  /*b670*/  MOV R0, UR5 ;  /* 0x0000000500007c02 */ /* 0x010fce0008000f00 */
.L_x_177:
[----:B-1----:R1:W2:Y:S02]  /*b680*/  SYNCS.PHASECHK.TRANS64.TRYWAIT P0, [R0+URZ], R3 ;  /* 0x00000003000075a7 */ /* 0x0022a400080011ff */
[----:B--2---:R-:W-:Y:S05]  /*b690*/  @!P0 NANOSLEEP.SYNCS 0x989680 ;  /* 0x009896800000895d */ /* 0x004fea0003900000 */
[----:B------:R-:W2:Y:S02]  /*b6a0*/  @!P0 SYNCS.PHASECHK.TRANS64 P0, [R0+URZ], R3 ;  /* 0x00000003000085a7 */ /* 0x000ea400080010ff */
[----:B--2---:R-:W-:Y:S05]  /*b6b0*/  @!P0 BRA `(.L_x_177) ;  /* 0xfffffffc00f08947 */ /* 0x004fea000383ffff */
[----:B------:R-:W-:Y:S05]  /*b6c0*/  BRA `(.L_x_178) ;  /* 0xffffff7000a07947 */ /* 0x000fea000383ffff */
.L_x_41:
[----:B----4-:R-:W-:-:S07]  /*b6d0*/  MOV R0, UR5 ;  /* 0x0000000500007c02 */ /* 0x010fce0008000f00 */
.L_x_179:
[----:B-1----:R1:W2:Y:S02]  /*b6e0*/  SYNCS.PHASECHK.TRANS64.TRYWAIT P0, [R0+URZ], R3 ;  /* 0x00000003000075a7 */ /* 0x0022a400080011ff */
[----:B--2---:R-:W-:Y:S05]  /*b6f0*/  @!P0 NANOSLEEP.SYNCS 0x989680 ;  /* 0x009896800000895d */ /* 0x004fea0003900000 */
[----:B------:R-:W2:Y:S02]  /*b700*/  @!P0 SYNCS.PHASECHK.TRANS64 P0, [R0+URZ], R3 ;  /* 0x00000003000085a7 */ /* 0x000ea400080010ff */
[----:B--2---:R-:W-:Y:S05]  /*b710*/  @!P0 BRA `(.L_x_179) ;  /* 0xfffffffc00f08947 */ /* 0x004fea000383ffff */
[----:B------:R-:W-:Y:S05]  /*b720*/  BRA `(.L_x_180) ;  /* 0xffffff7000ac7947 */ /* 0x000fea000383ffff */
.L_x_42:
[----:B----4-:R-:W-:-:S07]  /*b730*/  MOV R0, UR5 ;  /* 0x0000000500007c02 */ /* 0x010fce0008000f00 */
.L_x_181:
[----:B-1----:R1:W2:Y:S02]  /*b740*/  SYNCS.PHASECHK.TRANS64.TRYWAIT P0, [R0+URZ], R3 ;  /* 0x00000003000075a7 */ /* 0x0022a400080011ff */
[----:B--2---:R-:W-:Y:S05]  /*b750*/  @!P0 NANOSLEEP.SYNCS 0x989680 ;  /* 0x009896800000895d */ /* 0x004fea0003900000 */
[----:B------:R-:W2:Y:S02]  /*b760*/  @!P0 SYNCS.PHASECHK.TRANS64 P0, [R0+URZ], R3 ;  /* 0x00000003000085a7 */ /* 0x000ea400080010ff */
[----:B--2---:R-:W-:Y:S05]  /*b770*/  @!P0 BRA `(.L_x_181) ;  /* 0xfffffffc00f08947 */ /* 0x004fea000383ffff */
[----:B------:R-:W-:Y:S05]  /*b780*/  BRA `(.L_x_182) ;  /* 0xffffff7000b87947 */ /* 0x000fea000383ffff */
.L_x_43:
[----:B----4-:R-:W-:-:S07]  /*b790*/  MOV R0, UR5 ;  /* 0x0000000500007c02 */ /* 0x010fce0008000f00 */
.L_x_183:
[----:B-1----:R1:W2:Y:S02]  /*b7a0*/  SYNCS.PHASECHK.TRANS64.TRYWAIT P0, [R0+URZ], R3 ;  /* 0x00000003000075a7 */ /* 0x0022a400080011ff */
[----:B--2---:R-:W-:Y:S05]  /*b7b0*/  @!P0 NANOSLEEP.SYNCS 0x989680 ;  /* 0x009896800000895d */ /* 0x004fea0003900000 */
[----:B------:R-:W2:Y:S02]  /*b7c0*/  @!P0 SYNCS.PHASECHK.TRANS64 P0, [R0+URZ], R3 ;  /* 0x00000003000085a7 */ /* 0x000ea400080010ff */
[----:B--2---:R-:W-:Y:S05]  /*b7d0*/  @!P0 BRA `(.L_x_183) ;  /* 0xfffffffc00f08947 */ /* 0x004fea000383ffff */
[----:B------:R-:W-:Y:S05]  /*b7e0*/  BRA `(.L_x_184) ;  /* 0xffffff7000c47947 */ /* 0x000fea000383ffff */
.L_x_44:
[----:B----4-:R-:W-:-:S07]  /*b7f0*/  MOV R0, UR5 ;  /* 0x0000000500007c02 */ /* 0x010fce0008000f00 */
.L_x_185:
[----:B-1----:R1:W2:Y:S02]  /*b800*/  SYNCS.PHASECHK.TRANS64.TRYWAIT P0, [R0+URZ], R3 ;  /* 0x00000003000075a7 */ /* 0x0022a400080011ff */
[----:B--2---:R-:W-:Y:S05]  /*b810*/  @!P0 NANOSLEEP.SYNCS 0x989680 ;  /* 0x009896800000895d */ /* 0x004fea0003900000 */
[----:B------:R-:W2:Y:S02]  /*b820*/  @!P0 SYNCS.PHASECHK.TRANS64 P0, [R0+URZ], R3 ;  /* 0x00000003000085a7 */ /* 0x000ea400080010ff */
[----:B--2---:R-:W-:Y:S05]  /*b830*/  @!P0 BRA `(.L_x_185) ;  /* 0xfffffffc00f08947 */ /* 0x004fea000383ffff */
[----:B------:R-:W-:Y:S05]  /*b840*/  BRA `(.L_x_186) ;  /* 0xffffff7000d07947 */ /* 0x000fea000383ffff */
.L_x_47:
[----:B-1----:R1:W2:Y:S02]  /*b850*/  SYNCS.PHASECHK.TRANS64.TRYWAIT P0, [R0+URZ+0x110], R5 ;  /* 0x00011005000075a7 */ /* 0x0022a400080011ff */
[----:B--2---:R-:W-:Y:S05]  /*b860*/  @!P0 NANOSLEEP.SYNCS 0x989680 ;  /* 0x009896800000895d */ /* 0x004fea0003900000 */
[----:B------:R-:W2:Y:S02]  /*b870*/  @!P0 SYNCS.PHASECHK.TRANS64 P0, [R0+URZ+0x110], R5 ;  /* 0x00011005000085a7 */ /* 0x000ea400080010ff */
[----:B--2---:R-:W-:Y:S05]  /*b880*/  @!P0 BRA `(.L_x_47) ;  /* 0xfffffffc00f08947 */ /* 0x004fea000383ffff */
[----:B------:R-:W-:Y:S05]  /*b890*/  BRA `(.L_x_187) ;  /* 0xffffff74002c7947 */ /* 0x000fea000383ffff */
.L_x_48:
[----:B------:R-:W-:-:S07]  /*b8a0*/  MOV R0, UR5 ;  /* 0x0000000500007c02 */ /* 0x000fce0008000f00 */
.L_x_188:
[----:B-1----:R1:W2:Y:S02]  /*b8b0*/  SYNCS.PHASECHK.TRANS64.TRYWAIT P0, [R0+URZ+0xc0], R5 ;  /* 0x0000c005000075a7 */ /* 0x0022a400080011ff */
[----:B--2---:R-:W-:Y:S05]  /*b8c0*/  @!P0 NANOSLEEP.SYNCS 0x989680 ;  /* 0x009896800000895d */ /* 0x004fea0003900000 */
[----:B------:R-:W2:Y:S02]  /*b8d0*/  @!P0 SYNCS.PHASECHK.TRANS64 P0, [R0+URZ+0xc0], R5 ;  /* 0x0000c005000085a7 */ /* 0x000ea400080010ff */
[----:B--2---:R-:W-:Y:S05]  /*b8e0*/  @!P0 BRA `(.L_x_188) ;  /* 0xfffffffc00f08947 */ /* 0x004fea000383ffff */
[----:B------:R-:W-:Y:S05]  /*b8f0*/  BRA `(.L_x_189) ;  /* 0xffffff74003c7947 */ /* 0x000fea000383ffff */
.L_x_49:
[----:B-1----:R1:W2:Y:S02]  /*b900*/  SYNCS.PHASECHK.TRANS64.TRYWAIT P1, [R0+URZ+0xb0], R5 ;  /* 0x0000b005000075a7 */ /* 0x0022a400080211ff */
[----:B--2---:R-:W-:Y:S05]  /*b910*/  @!P1 NANOSLEEP.SYNCS 0x989680 ;  /* 0x009896800000995d */ /* 0x004fea0003900000 */
[----:B------:R-:W2:Y:S02]  /*b920*/  @!P1 SYNCS.PHASECHK.TRANS64 P1, [R0+URZ+0xb0], R5 ;  /* 0x0000b005000095a7 */ /* 0x000ea400080210ff */
[----:B--2---:R-:W-:Y:S05]  /*b930*/  @!P1 BRA `(.L_x_49) ;  /* 0xfffffffc00f09947 */ /* 0x004fea000383ffff */
[----:B------:R-:W-:Y:S05]  /*b940*/  BRA `(.L_x_190) ;  /* 0xffffff74006c7947 */ /* 0x000fea000383ffff */
.L_x_52:
[----:B------:R-:W-:-:S07]  /*b950*/  MOV R0, UR5 ;  /* 0x0000000500007c02 */ /* 0x000fce0008000f00 */
.L_x_191:
[----:B-1----:R1:W2:Y:S02]  /*b960*/  SYNCS.PHASECHK.TRANS64.TRYWAIT P0, [R0+URZ+0xc0], R3 ;  /* 0x0000c003000075a7 */ /* 0x0022a400080011ff */
[----:B--2---:R-:W-:Y:S05]  /*b970*/  @!P0 NANOSLEEP.SYNCS 0x989680 ;  /* 0x009896800000895d */ /* 0x004fea0003900000 */
[----:B------:R-:W2:Y:S02]  /*b980*/  @!P0 SYNCS.PHASECHK.TRANS64 P0, [R0+URZ+0xc0], R3 ;  /* 0x0000c003000085a7 */ /* 0x000ea400080010ff */
[----:B--2---:R-:W-:Y:S05]  /*b990*/  @!P0 BRA `(.L_x_191) ;  /* 0xfffffffc00f08947 */ /* 0x004fea000383ffff */
[----:B------:R-:W-:Y:S05]  /*b9a0*/  BRA `(.L_x_51) ;  /* 0xffffff7400c07947 */ /* 0x000fea000383ffff */
.L_x_59:
[----:B-1----:R1:W2:Y:S02]  /*b9b0*/  SYNCS.PHASECHK.TRANS64.TRYWAIT P1, [R0+URZ+0xb0], R5 ;  /* 0x0000b005000075a7 */ /* 0x0022a400080211ff */
[----:B--2---:R-:W-:Y:S05]  /*b9c0*/  @!P1 NANOSLEEP.SYNCS 0x989680 ;  /* 0x009896800000995d */ /* 0x004fea0003900000 */
[----:B------:R-:W2:Y:S02]  /*b9d0*/  @!P1 SYNCS.PHASECHK.TRANS64 P1, [R0+URZ+0xb0], R5 ;  /* 0x0000b005000095a7 */ /* 0x000ea400080210ff */
[----:B--2---:R-:W-:Y:S05]  /*b9e0*/  @!P1 BRA `(.L_x_59) ;  /* 0xfffffffc00f09947 */ /* 0x004fea000383ffff */
[----:B------:R-:W-:Y:S05]  /*b9f0*/  BRA `(.L_x_192) ;  /* 0xffffff7c00307947 */ /* 0x000fea000383ffff */
.L_x_60:
[----:B------:R-:W-:-:S07]  /*ba00*/  MOV R3, UR7 ;  /* 0x0000000700037c02 */ /* 0x000fce0008000f00 */
.L_x_193:
[----:B-1----:R1:W2:Y:S02]  /*ba10*/  SYNCS.PHASECHK.TRANS64.TRYWAIT P0, [R3+URZ+0xf0], R0 ;  /* 0x0000f000030075a7 */ /* 0x0022a400080011ff */
[----:B--2---:R-:W-:Y:S05]  /*ba20*/  @!P0 NANOSLEEP.SYNCS 0x989680 ;  /* 0x009896800000895d */ /* 0x004fea0003900000 */
[----:B------:R-:W2:Y:S02]  /*ba30*/  @!P0 SYNCS.PHASECHK.TRANS64 P0, [R3+URZ+0xf0], R0 ;  /* 0x0000f000030085a7 */ /* 0x000ea400080010ff */
[----:B--2---:R-:W-:Y:S05]  /*ba40*/  @!P0 BRA `(.L_x_193) ;  /* 0xfffffffc00f08947 */ /* 0x004fea000383ffff */
[----:B------:R-:W-:Y:S05]  /*ba50*/  BRA `(.L_x_194) ;  /* 0xffffff7c00687947 */ /* 0x000fea000383ffff */
.L_x_63:
[----:B------:R-:W-:Y:S07]  /*ba60*/  MOV R0, UR6 ;  /* 0x0000000600007c02 */ /* 0x000fee0008000f00 */
.L_x_195:
[----:B-1----:R1:W2:Y:S02]  /*ba70*/  SYNCS.PHASECHK.TRANS64.TRYWAIT P0, [R0+URZ], R3 ;  /* 0x00000003000075a7 */ /* 0x0022a400080011ff */
[----:B--2---:R-:W-:Y:S05]  /*ba80*/  @!P0 NANOSLEEP.SYNCS 0x989680 ;  /* 0x009896800000895d */ /* 0x004fea0003900000 */
[----:B------:R-:W2:Y:S02]  /*ba90*/  @!P0 SYNCS.PHASECHK.TRANS64 P0, [R0+URZ], R3 ;  /* 0x00000003000085a7 */ /* 0x000ea400080010ff */
[----:B--2---:R-:W-:Y:S05]  /*baa0*/  @!P0 BRA `(.L_x_195) ;  /* 0xfffffffc00f08947 */ /* 0x004fea000383ffff */
[----:B------:R-:W-:Y:S05]  /*bab0*/  BRA `(.L_x_62) ;  /* 0xffffff7c00847947 */ /* 0x000fea000383ffff */
.L_x_66:
[----:B------:R-:W-:-:S07]  /*bac0*/  MOV R0, UR6 ;  /* 0x0000000600007c02 */ /* 0x000fce0008000f00 */
.L_x_196:
[----:B--2---:R2:W4:Y:S02]  /*bad0*/  SYNCS.PHASECHK.TRANS64.TRYWAIT P0, [R0+URZ], R3 ;  /* 0x00000003000075a7 */ /* 0x00452400080011ff */
[----:B----4-:R-:W-:Y:S05]  /*bae0*/  @!P0 NANOSLEEP.SYNCS 0x989680 ;  /* 0x009896800000895d */ /* 0x010fea0003900000 */
[----:B------:R-:W4:Y:S02]  /*baf0*/  @!P0 SYNCS.PHASECHK.TRANS64 P0, [R0+URZ], R3 ;  /* 0x00000003000085a7 */ /* 0x000f2400080010ff */
[----:B----4-:R-:W-:Y:S05]  /*bb00*/  @!P0 BRA `(.L_x_196) ;  /* 0xfffffffc00f08947 */ /* 0x010fea000383ffff */
[----:B------:R-:W-:Y:S05]  /*bb10*/  BRA `(.L_x_197) ;  /* 0xffffff8000607947 */ /* 0x000fea000383ffff */
.L_x_67:
[----:B------:R-:W-:-:S07]  /*bb20*/  MOV R0, UR6 ;  /* 0x0000000600007c02 */ /* 0x000fce0008000f00 */
.L_x_198:
[----:B-1----:R1:W2:Y:S02]  /*bb30*/  SYNCS.PHASECHK.TRANS64.TRYWAIT P0, [R0+URZ], R3 ;  /* 0x00000003000075a7 */ /* 0x0022a400080011ff */
[----:B--2---:R-:W-:Y:S05]  /*bb40*/  @!P0 NANOSLEEP.SYNCS 0x989680 ;  /* 0x009896800000895d */ /* 0x004fea0003900000 */
[----:B------:R-:W2:Y:S02]  /*bb50*/  @!P0 SYNCS.PHASECHK.TRANS64 P0, [R0+URZ], R3 ;  /* 0x00000003000085a7 */ /* 0x000ea400080010ff */
[----:B--2---:R-:W-:Y:S05]  /*bb60*/  @!P0 BRA `(.L_x_198) ;  /* 0xfffffffc00f08947 */ /* 0x004fea000383ffff */
[----:B------:R-:W-:Y:S05]  /*bb70*/  BRA `(.L_x_199) ;  /* 0xffffff80006c7947 */ /* 0x000fea000383ffff */
.L_x_68:
[----:B------:R-:W-:-:S07]  /*bb80*/  MOV R0, UR6 ;  /* 0x0000000600007c02 */ /* 0x000fce0008000f00 */
.L_x_200:
[----:B-1----:R1:W2:Y:S02]  /*bb90*/  SYNCS.PHASECHK.TRANS64.TRYWAIT P0, [R0+URZ], R3 ;  /* 0x00000003000075a7 */ /* 0x0022a400080011ff */
[----:B--2---:R-:W-:Y:S05]  /*bba0*/  @!P0 NANOSLEEP.SYNCS 0x989680 ;  /* 0x009896800000895d */ /* 0x004fea0003900000 */
[----:B------:R-:W2:Y:S02]  /*bbb0*/  @!P0 SYNCS.PHASECHK.TRANS64 P0, [R0+URZ], R3 ;  /* 0x00000003000085a7 */ /* 0x000ea400080010ff */
[----:B--2---:R-:W-:Y:S05]  /*bbc0*/  @!P0 BRA `(.L_x_200) ;  /* 0xfffffffc00f08947 */ /* 0x004fea000383ffff */
[----:B------:R-:W-:Y:S05]  /*bbd0*/  BRA `(.L_x_201) ;  /* 0xffffff8000787947 */ /* 0x000fea000383ffff */
.L_x_69:
[----:B------:R-:W-:-:S07]  /*bbe0*/  MOV R0, UR7 ;  /* 0x0000000700007c02 */ /* 0x000fce0008000f00 */
.L_x_202:
[----:B-1----:R1:W2:Y:S02]  /*bbf0*/  SYNCS.PHASECHK.TRANS64.TRYWAIT P0, [R0+URZ], R3 ;  /* 0x00000003000075a7 */ /* 0x0022a400080011ff */
[----:B--2---:R-:W-:Y:S05]  /*bc00*/  @!P0 NANOSLEEP.SYNCS 0x989680 ;  /* 0x009896800000895d */ /* 0x004fea0003900000 */
[----:B------:R-:W2:Y:S02]  /*bc10*/  @!P0 SYNCS.PHASECHK.TRANS64 P0, [R0+URZ], R3 ;  /* 0x00000003000085a7 */ /* 0x000ea400080010ff */
[----:B--2---:R-:W-:Y:S05]  /*bc20*/  @!P0 BRA `(.L_x_202) ;  /* 0xfffffffc00f08947 */ /* 0x004fea000383ffff */
[----:B------:R-:W-:Y:S05]  /*bc30*/  BRA `(.L_x_203) ;  /* 0xffffff8000847947 */ /* 0x000fea000383ffff */
.L_x_74:
[----:B--2---:R2:W3:Y:S02]  /*bc40*/  SYNCS.PHASECHK.TRANS64.TRYWAIT P0, [R0+URZ+0xb0], R3 ;  /* 0x0000b003000075a7 */ /* 0x0044e400080011ff */
[----:B---3--:R-:W-:Y:S05]  /*bc50*/  @!P0 NANOSLEEP.SYNCS 0x989680 ;  /* 0x009896800000895d */ /* 0x008fea0003900000 */
[----:B------:R-:W3:Y:S02]  /*bc60*/  @!P0 SYNCS.PHASECHK.TRANS64 P0, [R0+URZ+0xb0], R3 ;  /* 0x0000b003000085a7 */ /* 0x000ee400080010ff */
[----:B---3--:R-:W-:Y:S05]  /*bc70*/  @!P0 BRA `(.L_x_74) ;  /* 0xfffffffc00f08947 */ /* 0x008fea000383ffff */
[----:B------:R-:W-:Y:S05]  /*bc80*/  BRA `(.L_x_204) ;  /* 0xffffff8400887947 */ /* 0x000fea000383ffff */
.L_x_77:
[----:B------:R-:W-:Y:S07]  /*bc90*/  MOV R0, UR7 ;  /* 0x0000000700007c02 */ /* 0x000fee0008000f00 */
.L_x_205:
[----:B--2---:R2:W3:Y:S02]  /*bca0*/  SYNCS.PHASECHK.TRANS64.TRYWAIT P0, [R0+URZ+0xa8], R3 ;  /* 0x0000a803000075a7 */ /* 0x0044e400080011ff */
[----:B---3--:R-:W-:Y:S05]  /*bcb0*/  @!P0 NANOSLEEP.SYNCS 0x989680 ;  /* 0x009896800000895d */ /* 0x008fea0003900000 */
[----:B------:R-:W3:Y:S02]  /*bcc0*/  @!P0 SYNCS.PHASECHK.TRANS64 P0, [R0+URZ+0xa8], R3 ;  /* 0x0000a803000085a7 */ /* 0x000ee400080010ff */
[----:B---3--:R-:W-:Y:S05]  /*bcd0*/  @!P0 BRA `(.L_x_205) ;  /* 0xfffffffc00f08947 */ /* 0x008fea000383ffff */
[----:B------:R-:W-:Y:S05]  /*bce0*/  BRA `(.L_x_76) ;  /* 0xffffff8800687947 */ /* 0x000fea000383ffff */
.L_x_80:
[----:B------:R-:W-:Y:S07]  /*bcf0*/  MOV R3, UR7 ;  /* 0x0000000700037c02 */ /* 0x000fee0008000f00 */
.L_x_206:
[----:B-1----:R1:W2:Y:S02]  /*bd00*/  SYNCS.PHASECHK.TRANS64.TRYWAIT P0, [R3+URZ+0x80], R12 ;  /* 0x0000800c030075a7 */ /* 0x0022a400080011ff */
[----:B--2---:R-:W-:Y:S05]  /*bd10*/  @!P0 NANOSLEEP.SYNCS 0x989680 ;  /* 0x009896800000895d */ /* 0x004fea0003900000 */
[----:B------:R-:W2:Y:S02]  /*bd20*/  @!P0 SYNCS.PHASECHK.TRANS64 P0, [R3+URZ+0x80], R12 ;  /* 0x0000800c030085a7 */ /* 0x000ea400080010ff */
[----:B--2---:R-:W-:Y:S05]  /*bd30*/  @!P0 BRA `(.L_x_206) ;  /* 0xfffffffc00f08947 */ /* 0x004fea000383ffff */
[----:B------:R-:W-:Y:S05]  /*bd40*/  BRA `(.L_x_207) ;  /* 0xffffff8800e87947 */ /* 0x000fea000383ffff */
.L_x_81:
[----:B-1----:R-:W-:Y:S07]  /*bd50*/  MOV R3, UR7 ;  /* 0x0000000700037c02 */ /* 0x002fee0008000f00 */
.L_x_208:
[----:B-1----:R1:W2:Y:S02]  /*bd60*/  SYNCS.PHASECHK.TRANS64.TRYWAIT P0, [R3+URZ+0x88], R12 ;  /* 0x0000880c030075a7 */ /* 0x0022a400080011ff */
[----:B--2---:R-:W-:Y:S05]  /*bd70*/  @!P0 NANOSLEEP.SYNCS 0x989680 ;  /* 0x009896800000895d */ /* 0x004fea0003900000 */
[----:B------:R-:W2:Y:S02]  /*bd80*/  @!P0 SYNCS.PHASECHK.TRANS64 P0, [R3+URZ+0x88], R12 ;  /* 0x0000880c030085a7 */ /* 0x000ea400080010ff */
[----:B--2---:R-:W-:Y:S05]  /*bd90*/  @!P0 BRA `(.L_x_208) ;  /* 0xfffffffc00f08947 */ /* 0x004fea000383ffff */
[----:B------:R-:W-:Y:S05]  /*bda0*/  BRA `(.L_x_209) ;  /* 0xffffff8c00287947 */ /* 0x000fea000383ffff */
.L_x_82:
[----:B-1----:R-:W-:Y:S07]  /*bdb0*/  MOV R3, UR7 ;  /* 0x0000000700037c02 */ /* 0x002fee0008000f00 */
.L_x_210:
[----:B-1----:R1:W2:Y:S02]  /*bdc0*/  SYNCS.PHASECHK.TRANS64.TRYWAIT P0, [R3+URZ+0x90], R12 ;  /* 0x0000900c030075a7 */ /* 0x0022a400080011ff */
[----:B--2---:R-:W-:Y:S05]  /*bdd0*/  @!P0 NANOSLEEP.SYNCS 0x989680 ;  /* 0x009896800000895d */ /* 0x004fea0003900000 */
[----:B------:R-:W2:Y:S02]  /*bde0*/  @!P0 SYNCS.PHASECHK.TRANS64 P0, [R3+URZ+0x90], R12 ;  /* 0x0000900c030085a7 */ /* 0x000ea400080010ff */
[----:B--2---:R-:W-:Y:S05]  /*bdf0*/  @!P0 BRA `(.L_x_210) ;  /* 0xfffffffc00f08947 */ /* 0x004fea000383ffff */
[----:B------:R-:W-:Y:S05]  /*be00*/  BRA `(.L_x_211) ;  /* 0xffffff8c00707947 */ /* 0x000fea000383ffff */
.L_x_83:
[----:B-1----:R-:W-:Y:S07]  /*be10*/  MOV R3, UR7 ;  /* 0x0000000700037c02 */ /* 0x002fee0008000f00 */
.L_x_212:
[----:B-1----:R1:W2:Y:S02]  /*be20*/  SYNCS.PHASECHK.TRANS64.TRYWAIT P0, [R3+URZ+0x98], R12 ;  /* 0x0000980c030075a7 */ /* 0x0022a400080011ff */
[----:B--2---:R-:W-:Y:S05]  /*be30*/  @!P0 NANOSLEEP.SYNCS 0x989680 ;  /* 0x009896800000895d */ /* 0x004fea0003900000 */
[----:B------:R-:W2:Y:S02]  /*be40*/  @!P0 SYNCS.PHASECHK.TRANS64 P0, [R3+URZ+0x98], R12 ;  /* 0x0000980c030085a7 */ /* 0x000ea400080010ff */
[----:B--2---:R-:W-:Y:S05]  /*be50*/  @!P0 BRA `(.L_x_212) ;  /* 0xfffffffc00f08947 */ /* 0x004fea000383ffff */
[----:B------:R-:W-:Y:S05]  /*be60*/  BRA `(.L_x_213) ;  /* 0xffffff8c00b87947 */ /* 0x000fea000383ffff */
.L_x_84:
[----:B-1----:R-:W-:Y:S07]  /*be70*/  MOV R3, UR7 ;  /* 0x0000000700037c02 */ /* 0x002fee0008000f00 */
.L_x_214:
[----:B-1----:R1:W2:Y:S02]  /*be80*/  SYNCS.PHASECHK.TRANS64.TRYWAIT P0, [R3+URZ+0x80], R20 ;  /* 0x00008014030075a7 */ /* 0x0022a400080011ff */
[----:B--2---:R-:W-:Y:S05]  /*be90*/  @!P0 NANOSLEEP.SYNCS 0x989680 ;  /* 0x009896800000895d */ /* 0x004fea0003900000 */
[----:B------:R-:W2:Y:S02]  /*bea0*/  @!P0 SYNCS.PHASECHK.TRANS64 P0, [R3+URZ+0x80], R20 ;  /* 0x00008014030085a7 */ /* 0x000ea400080010ff */
[----:B--2---:R-:W-:Y:S05]  /*beb0*/  @!P0 BRA `(.L_x_214) ;  /* 0xfffffffc00f08947 */ /* 0x004fea000383ffff */
[----:B------:R-:W-:Y:S05]  /*bec0*/  BRA `(.L_x_215) ;  /* 0xffffff9000047947 */ /* 0x000fea000383ffff */
.L_x_85:
[----:B-1----:R-:W-:Y:S07]  /*bed0*/  MOV R3, UR7 ;  /* 0x0000000700037c02 */ /* 0x002fee0008000f00 */
.L_x_216:
[----:B-1----:R1:W2:Y:S02]  /*bee0*/  SYNCS.PHASECHK.TRANS64.TRYWAIT P0, [R3+URZ+0x88], R20 ;  /* 0x00008814030075a7 */ /* 0x0022a400080011ff */
[----:B--2---:R-:W-:Y:S05]  /*bef0*/  @!P0 NANOSLEEP.SYNCS 0x989680 ;  /* 0x009896800000895d */ /* 0x004fea0003900000 */
[----:B------:R-:W2:Y:S02]  /*bf00*/  @!P0 SYNCS.PHASECHK.TRANS64 P0, [R3+URZ+0x88], R20 ;  /* 0x00008814030085a7 */ /* 0x000ea400080010ff */
[----:B--2---:R-:W-:Y:S05]  /*bf10*/  @!P0 BRA `(.L_x_216) ;  /* 0xfffffffc00f08947 */ /* 0x004fea000383ffff */
[----:B------:R-:W-:Y:S05]  /*bf20*/  BRA `(.L_x_217) ;  /* 0xffffff90004c7947 */ /* 0x000fea000383ffff */
.L_x_86:
[----:B-1----:R-:W-:Y:S07]  /*bf30*/  MOV R3, UR7 ;  /* 0x0000000700037c02 */ /* 0x002fee0008000f00 */
.L_x_218:
[----:B-1----:R1:W2:Y:S02]  /*bf40*/  SYNCS.PHASECHK.TRANS64.TRYWAIT P0, [R3+URZ+0x90], R20 ;  /* 0x00009014030075a7 */ /* 0x0022a400080011ff */
[----:B--2---:R-:W-:Y:S05]  /*bf50*/  @!P0 NANOSLEEP.SYNCS 0x989680 ;  /* 0x009896800000895d */ /* 0x004fea0003900000 */
[----:B------:R-:W2:Y:S02]  /*bf60*/  @!P0 SYNCS.PHASECHK.TRANS64 P0, [R3+URZ+0x90], R20 ;  /* 0x00009014030085a7 */ /* 0x000ea400080010ff */
[----:B--2---:R-:W-:Y:S05]  /*bf70*/  @!P0 BRA `(.L_x_218) ;  /* 0xfffffffc00f08947 */ /* 0x004fea000383ffff */
[----:B------:R-:W-:Y:S05]  /*bf80*/  BRA `(.L_x_219) ;  /* 0xffffff9000947947 */ /* 0x000fea000383ffff */
.L_x_87:
[----:B------:R-:W-:Y:S07]  /*bf90*/  MOV R3, UR7 ;  /* 0x0000000700037c02 */ /* 0x000fee0008000f00 */
.L_x_220:
[----:B-1----:R1:W2:Y:S02]  /*bfa0*/  SYNCS.PHASECHK.TRANS64.TRYWAIT P0, [R3+URZ+0x98], R20 ;  /* 0x00009814030075a7 */ /* 0x0022a400080011ff */
[----:B--2---:R-:W-:Y:S05]  /*bfb0*/  @!P0 NANOSLEEP.SYNCS 0x989680 ;  /* 0x009896800000895d */ /* 0x004fea0003900000 */
[----:B------:R-:W2:Y:S02]  /*bfc0*/  @!P0 SYNCS.PHASECHK.TRANS64 P0, [R3+URZ+0x98], R20 ;  /* 0x00009814030085a7 */ /* 0x000ea400080010ff */
[----:B--2---:R-:W-:Y:S05]  /*bfd0*/  @!P0 BRA `(.L_x_220) ;  /* 0xfffffffc00f08947 */ /* 0x004fea000383ffff */
[----:B------:R-:W-:Y:S05]  /*bfe0*/  BRA `(.L_x_221) ;  /* 0xffffff94001c7947 */ /* 0x000fea000383ffff */
.L_x_89:
[----:B------:R-:W-:-:S07]  /*bff0*/  MOV R3, UR7 ;  /* 0x0000000700037c02 */ /* 0x000fce0008000f00 */
.L_x_222:
[----:B-1----:R1:W3:Y:S02]  /*c000*/  SYNCS.PHASECHK.TRANS64.TRYWAIT P0, [R3+URZ+0x80], R12 ;  /* 0x0000800c030075a7 */ /* 0x0022e400080011ff */
[----:B---3--:R-:W-:Y:S05]  /*c010*/  @!P0 NANOSLEEP.SYNCS 0x989680 ;  /* 0x009896800000895d */ /* 0x008fea0003900000 */
[----:B------:R-:W3:Y:S02]  /*c020*/  @!P0 SYNCS.PHASECHK.TRANS64 P0, [R3+URZ+0x80], R12 ;  /* 0x0000800c030085a7 */ /* 0x000ee400080010ff */
[----:B---3--:R-:W-:Y:S05]  /*c030*/  @!P0 BRA `(.L_x_222) ;  /* 0xfffffffc00f08947 */ /* 0x008fea000383ffff */
[----:B------:R-:W-:Y:S05]  /*c040*/  BRA `(.L_x_223) ;  /* 0xffffff94008c7947 */ /* 0x000fea000383ffff */
.L_x_90:
[----:B-1----:R-:W-:-:S07]  /*c050*/  MOV R3, UR7 ;  /* 0x0000000700037c02 */ /* 0x002fce0008000f00 */
.L_x_224:
[----:B-1----:R1:W3:Y:S02]  /*c060*/  SYNCS.PHASECHK.TRANS64.TRYWAIT P0, [R3+URZ+0x88], R12 ;  /* 0x0000880c030075a7 */ /* 0x0022e400080011ff */
[----:B---3--:R-:W-:Y:S05]  /*c070*/  @!P0 NANOSLEEP.SYNCS 0x989680 ;  /* 0x009896800000895d */ /* 0x008fea0003900000 */
[----:B------:R-:W3:Y:S02]  /*c080*/  @!P0 SYNCS.PHASECHK.TRANS64 P0, [R3+URZ+0x88], R12 ;  /* 0x0000880c030085a7 */ /* 0x000ee400080010ff */
[----:B---3--:R-:W-:Y:S05]  /*c090*/  @!P0 BRA `(.L_x_224) ;  /* 0xfffffffc00f08947 */ /* 0x008fea000383ffff */
[----:B------:R-:W-:Y:S05]  /*c0a0*/  BRA `(.L_x_225) ;  /* 0xffffff94007c7947 */ /* 0x000fea000383ffff */
.L_x_91:
[----:B-1----:R-:W-:-:S07]  /*c0b0*/  MOV R3, UR7 ;  /* 0x0000000700037c02 */ /* 0x002fce0008000f00 */
.L_x_226:
[----:B-1----:R1:W3:Y:S02]  /*c0c0*/  SYNCS.PHASECHK.TRANS64.TRYWAIT P0, [R3+URZ+0x90], R12 ;  /* 0x0000900c030075a7 */ /* 0x0022e400080011ff */
[----:B---3--:R-:W-:Y:S05]  /*c0d0*/  @!P0 NANOSLEEP.SYNCS 0x989680 ;  /* 0x009896800000895d */ /* 0x008fea0003900000 */
[----:B------:R-:W3:Y:S02]  /*c0e0*/  @!P0 SYNCS.PHASECHK.TRANS64 P0, [R3+URZ+0x90], R12 ;  /* 0x0000900c030085a7 */ /* 0x000ee400080010ff */
[----:B---3--:R-:W-:Y:S05]  /*c0f0*/  @!P0 BRA `(.L_x_226) ;  /* 0xfffffffc00f08947 */ /* 0x008fea000383ffff */
[----:B------:R-:W-:Y:S05]  /*c100*/  BRA `(.L_x_227) ;  /* 0xffffff9400707947 */ /* 0x000fea000383ffff */
.L_x_93:
[----:B--2---:R2:W4:Y:S02]  /*c110*/  SYNCS.PHASECHK.TRANS64.TRYWAIT P0, [R0+URZ+0xb0], R3 ;  /* 0x0000b003000075a7 */ /* 0x00452400080011ff */
[----:B----4-:R-:W-:Y:S05]  /*c120*/  @!P0 NANOSLEEP.SYNCS 0x989680 ;  /* 0x009896800000895d */ /* 0x010fea0003900000 */
[----:B------:R-:W4:Y:S02]  /*c130*/  @!P0 SYNCS.PHASECHK.TRANS64 P0, [R0+URZ+0xb0], R3 ;  /* 0x0000b003000085a7 */ /* 0x000f2400080010ff */
[----:B----4-:R-:W-:Y:S05]  /*c140*/  @!P0 BRA `(.L_x_93) ;  /* 0xfffffffc00f08947 */ /* 0x010fea000383ffff */
[----:B------:R-:W-:Y:S05]  /*c150*/  BRA `(.L_x_228) ;  /* 0xffffff9800307947 */ /* 0x000fea000383ffff */
.L_x_104:
[----:B-1----:R-:W-:Y:S04]  /*c160*/  MOV R0, UR36 ;  /* 0x0000002400007c02 */ /* 0x002fe80008000f00 */
[----:B------:R1:W3:Y:S03]  /*c170*/  SYNCS.PHASECHK.TRANS64.TRYWAIT P1, [R0+URZ+0x60], R5 ;  /* 0x00006005000075a7 */ /* 0x0002e600080211ff */
[----:B---3--:R-:W-:Y:S05]  /*c180*/  @!P1 NANOSLEEP.SYNCS 0x989680 ;  /* 0x009896800000995d */ /* 0x008fea0003900000 */
[----:B------:R-:W3:Y:S02]  /*c190*/  @!P1 SYNCS.PHASECHK.TRANS64 P1, [R0+URZ+0x60], R5 ;  /* 0x00006005000095a7 */ /* 0x000ee400080210ff */
[----:B---3--:R-:W-:Y:S05]  /*c1a0*/  @!P1 BRA `(.L_x_104) ;  /* 0xfffffffc00ec9947 */ /* 0x008fea000383ffff */
[----:B------:R-:W-:Y:S05]  /*c1b0*/  BRA `(.L_x_103) ;  /* 0xffffffa400407947 */ /* 0x000fea000383ffff */
.L_x_106:
[----:B-1----:R1:W4:Y:S02]  /*c1c0*/  SYNCS.PHASECHK.TRANS64.TRYWAIT P0, [R88+URZ+0xd0], R3 ;  /* 0x0000d003580075a7 */ /* 0x00232400080011ff */
[----:B----4-:R-:W-:Y:S05]  /*c1d0*/  @!P0 NANOSLEEP.SYNCS 0x989680 ;  /* 0x009896800000895d */ /* 0x010fea0003900000 */
[----:B------:R-:W4:Y:S02]  /*c1e0*/  @!P0 SYNCS.PHASECHK.TRANS64 P0, [R88+URZ+0xd0], R3 ;  /* 0x0000d003580085a7 */ /* 0x000f2400080010ff */
[----:B----4-:R-:W-:Y:S05]  /*c1f0*/  @!P0 BRA `(.L_x_106) ;  /* 0xfffffffc00f08947 */ /* 0x010fea000383ffff */
[----:B------:R-:W-:Y:S05]  /*c200*/  BRA `(.L_x_105) ;  /* 0xffffffa400687947 */ /* 0x000fea000383ffff */
.L_x_115:
[----:B-1----:R1:W2:Y:S02]  /*c210*/  SYNCS.PHASECHK.TRANS64.TRYWAIT P0, [R3+URZ+0x60], R0 ;  /* 0x00006000030075a7 */ /* 0x0022a400080011ff */
[----:B--2---:R-:W-:Y:S05]  /*c220*/  @!P0 NANOSLEEP.SYNCS 0x989680 ;  /* 0x009896800000895d */ /* 0x004fea0003900000 */
[----:B------:R-:W2:Y:S02]  /*c230*/  @!P0 SYNCS.PHASECHK.TRANS64 P0, [R3+URZ+0x60], R0 ;  /* 0x00006000030085a7 */ /* 0x000ea400080010ff */
[----:B--2---:R-:W-:Y:S05]  /*c240*/  @!P0 BRA `(.L_x_115) ;  /* 0xfffffffc00f08947 */ /* 0x004fea000383ffff */
[----:B------:R-:W-:Y:S05]  /*c250*/  BRA `(.L_x_114) ;  /* 0xffffffac00847947 */ /* 0x000fea000383ffff */
.L_x_123:
[----:B-1----:R1:W2:Y:S02]  /*c260*/  SYNCS.PHASECHK.TRANS64.TRYWAIT P0, [R92+URZ+0x60], R5 ;  /* 0x000060055c0075a7 */ /* 0x0022a400080011ff */
[----:B--2---:R-:W-:Y:S05]  /*c270*/  @!P0 NANOSLEEP.SYNCS 0x989680 ;  /* 0x009896800000895d */ /* 0x004fea0003900000 */
[----:B------:R-:W2:Y:S02]  /*c280*/  @!P0 SYNCS.PHASECHK.TRANS64 P0, [R92+URZ+0x60], R5 ;  /* 0x000060055c0085a7 */ /* 0x000ea400080010ff */
[----:B--2---:R-:W-:Y:S05]  /*c290*/  @!P0 BRA `(.L_x_123) ;  /* 0xfffffffc00f08947 */ /* 0x004fea000383ffff */
[----:B------:R-:W-:Y:S05]  /*c2a0*/  BRA `(.L_x_122) ;  /* 0xffffffb400c47947 */ /* 0x000fea000383ffff */
.L_x_131:
[----:B-1----:R1:W2:Y:S02]  /*c2b0*/  SYNCS.PHASECHK.TRANS64.TRYWAIT P0, [R92+URZ+0x60], R5 ;  /* 0x000060055c0075a7 */ /* 0x0022a400080011ff */
[----:B--2---:R-:W-:Y:S05]  /*c2c0*/  @!P0 NANOSLEEP.SYNCS 0x989680 ;  /* 0x009896800000895d */ /* 0x004fea0003900000 */
[----:B------:R-:W2:Y:S02]  /*c2d0*/  @!P0 SYNCS.PHASECHK.TRANS64 P0, [R92+URZ+0x60], R5 ;  /* 0x000060055c0085a7 */ /* 0x000ea400080010ff */
[----:B--2---:R-:W-:Y:S05]  /*c2e0*/  @!P0 BRA `(.L_x_131) ;  /* 0xfffffffc00f08947 */ /* 0x004fea000383ffff */
[----:B------:R-:W-:Y:S05]  /*c2f0*/  BRA `(.L_x_130) ;  /* 0xffffffc000087947 */ /* 0x000fea000383ffff */
.L_x_139:
[----:B-1----:R1:W2:Y:S02]  /*c300*/  SYNCS.PHASECHK.TRANS64.TRYWAIT P0, [R93+URZ+0x60], R6 ;  /* 0x000060065d0075a7 */ /* 0x0022a400080011ff */
[----:B--2---:R-:W-:Y:S05]  /*c310*/  @!P0 NANOSLEEP.SYNCS 0x989680 ;  /* 0x009896800000895d */ /* 0x004fea0003900000 */
[----:B------:R-:W2:Y:S02]  /*c320*/  @!P0 SYNCS.PHASECHK.TRANS64 P0, [R93+URZ+0x60], R6 ;  /* 0x000060065d0085a7 */ /* 0x000ea400080010ff */
[----:B--2---:R-:W-:Y:S05]  /*c330*/  @!P0 BRA `(.L_x_139) ;  /* 0xfffffffc00f08947 */ /* 0x004fea000383ffff */
[----:B------:R-:W-:Y:S05]  /*c340*/  BRA `(.L_x_138) ;  /* 0xffffffc800587947 */ /* 0x000fea000383ffff */
.L_x_147:
[----:B-1----:R1:W2:Y:S02]  /*c350*/  SYNCS.PHASECHK.TRANS64.TRYWAIT P0, [R93+URZ+0x60], R6 ;  /* 0x000060065d0075a7 */ /* 0x0022a400080011ff */
[----:B--2---:R-:W-:Y:S05]  /*c360*/  @!P0 NANOSLEEP.SYNCS 0x989680 ;  /* 0x009896800000895d */ /* 0x004fea0003900000 */
[----:B------:R-:W2:Y:S02]  /*c370*/  @!P0 SYNCS.PHASECHK.TRANS64 P0, [R93+URZ+0x60], R6 ;  /* 0x000060065d0085a7 */ /* 0x000ea400080010ff */
[----:B--2---:R-:W-:Y:S05]  /*c380*/  @!P0 BRA `(.L_x_147) ;  /* 0xfffffffc00f08947 */ /* 0x004fea000383ffff */
[----:B------:R-:W-:Y:S05]  /*c390*/  BRA `(.L_x_146) ;  /* 0xffffffd000b87947 */ /* 0x000fea000383ffff */
.L_x_155:
[----:B-1----:R1:W2:Y:S02]  /*c3a0*/  SYNCS.PHASECHK.TRANS64.TRYWAIT P0, [R93+URZ+0x60], R6 ;  /* 0x000060065d0075a7 */ /* 0x0022a400080011ff */
[----:B--2---:R-:W-:Y:S05]  /*c3b0*/  @!P0 NANOSLEEP.SYNCS 0x989680 ;  /* 0x009896800000895d */ /* 0x004fea0003900000 */
[----:B------:R-:W2:Y:S02]  /*c3c0*/  @!P0 SYNCS.PHASECHK.TRANS64 P0, [R93+URZ+0x60], R6 ;  /* 0x000060065d0085a7 */ /* 0x000ea400080010ff */
[----:B--2---:R-:W-:Y:S05]  /*c3d0*/  @!P0 BRA `(.L_x_155) ;  /* 0xfffffffc00f08947 */ /* 0x004fea000383ffff */
[----:B------:R-:W-:Y:S05]  /*c3e0*/  BRA `(.L_x_154) ;  /* 0xffffffdc000c7947 */ /* 0x000fea000383ffff */
.L_x_163:
[----:B-1----:R1:W2:Y:S02]  /*c3f0*/  SYNCS.PHASECHK.TRANS64.TRYWAIT P0, [R93+URZ+0x60], R4 ;  /* 0x000060045d0075a7 */ /* 0x0022a400080011ff */
[----:B--2---:R-:W-:Y:S05]  /*c400*/  @!P0 NANOSLEEP.SYNCS 0x989680 ;  /* 0x009896800000895d */ /* 0x004fea0003900000 */
[----:B------:R-:W2:Y:S02]  /*c410*/  @!P0 SYNCS.PHASECHK.TRANS64 P0, [R93+URZ+0x60], R4 ;  /* 0x000060045d0085a7 */ /* 0x000ea400080010ff */
[----:B--2---:R-:W-:Y:S05]  /*c420*/  @!P0 BRA `(.L_x_163) ;  /* 0xfffffffc00f08947 */ /* 0x004fea000383ffff */
[----:B------:R-:W-:Y:S05]  /*c430*/  BRA `(.L_x_162) ;  /* 0xffffffe400607947 */ /* 0x000fea000383ffff */
        .weak           $__internal_0_$__cuda_sm10x_tcgen05_guardrail_trap_col_being_dealloced_not_returned_by_alloc
        .type           $__internal_0_$__cuda_sm10x_tcgen05_guardrail_trap_col_being_dealloced_not_returned_by_alloc,@function
        .size           $__internal_0_$__cuda_sm10x_tcgen05_guardrail_trap_col_being_dealloced_not_returned_by_alloc,($__internal_1_$__cuda_sm10x_tcgen05_guardrail_trap_phase_invalid_during_alloc - $__internal_0_$__cuda_sm10x_tcgen05_guardrail_trap_col_being_dealloced_not_returned_by_alloc)
$__internal_0_$__cuda_sm10x_tcgen05_guardrail_trap_col_being_dealloced_not_returned_by_alloc:
[----:B------:R-:W-:Y:S05]  /*c440*/  BPT.TRAP 0x1 ;  /* 0x000000040000795c */ /* 0x000fea0000300000 */
[----:B------:R-:W-:-:S04]  /*c450*/  HFMA2 R3, -RZ, RZ, 0, 0 ;  /* 0x00000000ff037431 */ /* 0x000fc800000001ff */
[----:B------:R-:W-:Y:S05]  /*c460*/  RET.REL.NODEC R2 `(_ZN7cutlass13device_kernelINS_4gemm6kernel13GemmUniversalIN4cute5tupleIJiiiiEEENS1_10collective13CollectiveMmaINS1_35MainloopSm100TmaUmmaWarpSpecializedILi6ELi2ELi4ENS5_IJNS4_1CILi1EEESB_SB_EEEEENS5_IJNSA_ILi128EEESE_NSA_ILi32EEEEEENS_10tfloat32_tENS5_IJSB_llEEESH_SI_NS4_8TiledMMAINS4_8MMA_AtomIJNS4_17SM100_MMA_TF32_SSISH_SH_fLi128ELi128ELNS4_4UMMA5MajorE1ELSN_1ELNSM_7ScaleInE0ELSO_0EEEEEENS4_6LayoutISC_NS5_IJNSA_ILi0EEESS_SS_EEEEENS5_IJNS4_10UnderscoreESV_SV_EEEEENS4_13SM90_TMA_LOADENS4_14ComposedLayoutINS4_7SwizzleILi2ELi5ELi2EEENS4_18smem_ptr_flag_bitsILi32EEENSR_INS5_IJSF_NSA_ILi4EEEEEENS5_IJSB_SF_EEEEEEEvNS4_8identityESY_S18_vS19_EENS_8epilogue10collective18CollectiveEpilogueINS1B_23Sm100TmaWarpSpecializedILi4ELi2ELi16ELb1ELb0EEEJSG_NS5_IJNSR_ISE_SB_EENSR_INSA_ILi16EEESB_EEEEESH_NS5_IJlSB_lEEESH_S1K_NS1B_6fusion15FusionCallbacksIS1F_NS1L_17LinearCombinationISH_fSH_fLNS_15FloatRoundStyleE2EEESG_S1J_JEEENS4_5SM1004TMEM4LOAD26SM100_TMEM_LOAD_32dp32b16xESY_NSZ_INS10_ILi2ELi4ELi3EEES13_NSR_INS5_IJNSA_ILi8EEES1H_EEENS5_IJS1H_SB_EEEEEEENS4_39AutoVectorizingCopyWithAssumedAlignmentILi128EEENS4_14SM90_TMA_STOREES20_S22_S22_EEEvvEEEEvNT_6ParamsE) ;  /* 0xffffff3802e47950 */ /* 0x000fea0003c3ffff */
        .weak           $__internal_1_$__cuda_sm10x_tcgen05_guardrail_trap_phase_invalid_during_alloc
        .type           $__internal_1_$__cuda_sm10x_tcgen05_guardrail_trap_phase_invalid_during_alloc,@function
        .size           $__internal_1_$__cuda_sm10x_tcgen05_guardrail_trap_phase_invalid_during_alloc,($__internal_2_$__cuda_sm10x_tcgen05_guardrail_trap_unallocated_columns_being_dealloced - $__internal_1_$__cuda_sm10x_tcgen05_guardrail_trap_phase_invalid_during_alloc)
$__internal_1_$__cuda_sm10x_tcgen05_guardrail_trap_phase_invalid_during_alloc:
[----:B------:R-:W-:Y:S05]  /*c470*/  BPT.TRAP 0x1 ;  /* 0x000000040000795c */ /* 0x000fea0000300000 */
[----:B------:R-:W-:-:S04]  /*c480*/  MOV R3, 0x0 ;  /* 0x0000000000037802 */ /* 0x000fc80000000f00 */
[----:B------:R-:W-:Y:S05]  /*c490*/  RET.REL.NODEC R2 `(_ZN7cutlass13device_kernelINS_4gemm6kernel13GemmUniversalIN4cute5tupleIJiiiiEEENS1_10collective13CollectiveMmaINS1_35MainloopSm100TmaUmmaWarpSpecializedILi6ELi2ELi4ENS5_IJNS4_1CILi1EEESB_SB_EEEEENS5_IJNSA_ILi128EEESE_NSA_ILi32EEEEEENS_10tfloat32_tENS5_IJSB_llEEESH_SI_NS4_8TiledMMAINS4_8MMA_AtomIJNS4_17SM100_MMA_TF32_SSISH_SH_fLi128ELi128ELNS4_4UMMA5MajorE1ELSN_1ELNSM_7ScaleInE0ELSO_0EEEEEENS4_6LayoutISC_NS5_IJNSA_ILi0EEESS_SS_EEEEENS5_IJNS4_10UnderscoreESV_SV_EEEEENS4_13SM90_TMA_LOADENS4_14ComposedLayoutINS4_7SwizzleILi2ELi5ELi2EEENS4_18smem_ptr_flag_bitsILi32EEENSR_INS5_IJSF_NSA_ILi4EEEEEENS5_IJSB_SF_EEEEEEEvNS4_8identityESY_S18_vS19_EENS_8epilogue10collective18CollectiveEpilogueINS1B_23Sm100TmaWarpSpecializedILi4ELi2ELi16ELb1ELb0EEEJSG_NS5_IJNSR_ISE_SB_EENSR_INSA_ILi16EEESB_EEEEESH_NS5_IJlSB_lEEESH_S1K_NS1B_6fusion15FusionCallbacksIS1F_NS1L_17LinearCombinationISH_fSH_fLNS_15FloatRoundStyleE2EEESG_S1J_JEEENS4_5SM1004TMEM4LOAD26SM100_TMEM_LOAD_32dp32b16xESY_NSZ_INS10_ILi2ELi4ELi3EEES13_NSR_INS5_IJNSA_ILi8EEES1H_EEENS5_IJS1H_SB_EEEEEEENS4_39AutoVectorizingCopyWithAssumedAlignmentILi128EEENS4_14SM90_TMA_STOREES20_S22_S22_EEEvvEEEEvNT_6ParamsE) ;  /* 0xffffff3802d87950 */ /* 0x000fea0003c3ffff */
        .weak           $__internal_2_$__cuda_sm10x_tcgen05_guardrail_trap_unallocated_columns_being_dealloced
        .type           $__internal_2_$__cuda_sm10x_tcgen05_guardrail_trap_unallocated_columns_being_dealloced,@function
        .size           $__internal_2_$__cuda_sm10x_tcgen05_guardrail_trap_unallocated_columns_being_dealloced,(.L_x_230 - $__internal_2_$__cuda_sm10x_tcgen05_guardrail_trap_unallocated_columns_being_dealloced)
$__internal_2_$__cuda_sm10x_tcgen05_guardrail_trap_unallocated_columns_being_dealloced:
[----:B------:R-:W-:Y:S05]  /*c4a0*/  BPT.TRAP 0x1 ;  /* 0x000000040000795c */ /* 0x000fea0000300000 */
[----:B------:R-:W-:-:S04]  /*c4b0*/  HFMA2 R3, -RZ, RZ, 0, 0 ;  /* 0x00000000ff037431 */ /* 0x000fc800000001ff */
[----:B------:R-:W-:Y:S05]  /*c4c0*/  RET.REL.NODEC R2 `(_ZN7cutlass13device_kernelINS_4gemm6kernel13GemmUniversalIN4cute5tupleIJiiiiEEENS1_10collective13CollectiveMmaINS1_35MainloopSm100TmaUmmaWarpSpecializedILi6ELi2ELi4ENS5_IJNS4_1CILi1EEESB_SB_EEEEENS5_IJNSA_ILi128EEESE_NSA_ILi32EEEEEENS_10tfloat32_tENS5_IJSB_llEEESH_SI_NS4_8TiledMMAINS4_8MMA_AtomIJNS4_17SM100_MMA_TF32_SSISH_SH_fLi128ELi128ELNS4_4UMMA5MajorE1ELSN_1ELNSM_7ScaleInE0ELSO_0EEEEEENS4_6LayoutISC_NS5_IJNSA_ILi0EEESS_SS_EEEEENS5_IJNS4_10UnderscoreESV_SV_EEEEENS4_13SM90_TMA_LOADENS4_14ComposedLayoutINS4_7SwizzleILi2ELi5ELi2EEENS4_18smem_ptr_flag_bitsILi32EEENSR_INS5_IJSF_NSA_ILi4EEEEEENS5_IJSB_SF_EEEEEEEvNS4_8identityESY_S18_vS19_EENS_8epilogue10collective18CollectiveEpilogueINS1B_23Sm100TmaWarpSpecializedILi4ELi2ELi16ELb1ELb0EEEJSG_NS5_IJNSR_ISE_SB_EENSR_INSA_ILi16EEESB_EEEEESH_NS5_IJlSB_lEEESH_S1K_NS1B_6fusion15FusionCallbacksIS1F_NS1L_17LinearCombinationISH_fSH_fLNS_15FloatRoundStyleE2EEESG_S1J_JEEENS4_5SM1004TMEM4LOAD26SM100_TMEM_LOAD_32dp32b16xESY_NSZ_INS10_ILi2ELi4ELi3EEES13_NSR_INS5_IJNSA_ILi8EEES1H_EEENS5_IJS1H_SB_EEEEEEENS4_39AutoVectorizingCopyWithAssumedAlignmentILi128EEENS4_14SM90_TMA_STOREES20_S22_S22_EEEvvEEEEvNT_6ParamsE) ;  /* 0xffffff3802cc7950 */ /* 0x000fea0003c3ffff */
.L_x_229:
[----:B------:R-:W-:-:S00]  /*c4d0*/  BRA `(.L_x_229) ;  /* 0xfffffffc00fc7947 */ /* 0x000fc0000383ffff */
[----:B------:R-:W-:-:S00]  /*c4e0*/  NOP ;  /* 0x0000000000007918 */ /* 0x000fc00000000000 */
        /* <DEDUP_REMOVED lines=9> */
.L_x_230:


//--------------------- .nv.global.init           --------------------------
	.section	.nv.global.init,"aw",@progbits
.nv.global.init:
	.type		$str$27,@object
	.size		$str$27,($str$28 - $str$27)
$str$27:
        /*0000*/ 	.byte	0x28, 0x61, 0x64, 0x64, 0x72, 0x65, 0x73, 0x73, 0x20, 0x26, 0x20, 0x6d, 0x61, 0x73, 0x6b, 0x29
        /*0010*/ 	.byte	0x20, 0x3d, 0x3d, 0x20, 0x30, 0x00
	.type		$str$28,@object
	.size		$str$28,($str$26 - $str$28)
$str$28:
        /*0016*/ 	.byte	0x2f, 0x74, 0x6d, 0x70, 0x2f, 0x63, 0x75, 0x74, 0x6c, 0x61, 0x73, 0x73, 0x5f, 0x73, 0x77, 0x65
        /*0026*/ 	.byte	0x65, 0x70, 0x5f, 0x73, 0x72, 0x63, 0x2f, 0x69, 0x6e, 0x63, 0x6c, 0x75, 0x64, 0x65, 0x2f, 0x63
        /*0036*/ 	.byte	0x75, 0x74, 0x65, 0x2f, 0x70, 0x6f, 0x69, 0x6e, 0x74, 0x65, 0x72, 0x5f, 0x66, 0x6c, 0x61, 0x67
        /*0046*/ 	.byte	0x67, 0x65, 0x64, 0x2e, 0x68, 0x70, 0x70, 0x00
	.type		$str$26,@object
	.size		$str$26,($str$25 - $str$26)
$str$26:
        /*004e*/ 	.byte	0x2f, 0x74, 0x6d, 0x70, 0x2f, 0x63, 0x75, 0x74, 0x6c, 0x61, 0x73, 0x73, 0x5f, 0x73, 0x77, 0x65
        /*005e*/ 	.byte	0x65, 0x70, 0x5f, 0x73, 0x72, 0x63, 0x2f, 0x69, 0x6e, 0x63, 0x6c, 0x75, 0x64, 0x65, 0x2f, 0x63
        /*006e*/ 	.byte	0x75, 0x74, 0x65, 0x2f, 0x61, 0x74, 0x6f, 0x6d, 0x2f, 0x63, 0x6f, 0x70, 0x79, 0x5f, 0x74, 0x72
        /*007e*/ 	.byte	0x61, 0x69, 0x74, 0x73, 0x5f, 0x73, 0x6d, 0x31, 0x30, 0x30, 0x2e, 0x68, 0x70, 0x70, 0x00
	.type		$str$25,@object
	.size		$str$25,(__unnamed_1 - $str$25)
$str$25:
        /*008d*/ 	.byte	0x28, 0x28, 0x75, 0x69, 0x6e, 0x74, 0x33, 0x32, 0x5f, 0x74, 0x28, 0x74, 0x68, 0x72, 0x65, 0x61
        /*009d*/ 	.byte	0x64, 0x49, 0x64, 0x78, 0x2e, 0x78, 0x29, 0x20, 0x2f, 0x20, 0x33, 0x32, 0x29, 0x20, 0x25, 0x20
        /*00ad*/ 	.byte	0x34, 0x29, 0x20, 0x3d, 0x3d, 0x20, 0x28, 0x28, 0x28, 0x74, 0x6d, 0x65, 0x6d, 0x5f, 0x61, 0x64
        /*00bd*/ 	.byte	0x64, 0x72, 0x20, 0x3e, 0x3e, 0x20, 0x31, 0x36, 0x29, 0x20, 0x2f, 0x20, 0x33, 0x32, 0x29, 0x20
        /*00cd*/ 	.byte	0x25, 0x20, 0x34, 0x29, 0x00
	.type		__unnamed_1,@object
	.size		__unnamed_1,(__unnamed_2 - __unnamed_1)
__unnamed_1:
        /*00d2*/ 	.byte	0x61, 0x75, 0x74, 0x6f, 0x20, 0x63, 0x75, 0x74, 0x65, 0x3a, 0x3a, 0x61, 0x73, 0x5f, 0x70, 0x6f
        /* <DEDUP_REMOVED lines=24> */
        /*0262*/ 	.byte	0x32, 0x30, 0x34, 0x38, 0x3e, 0x3e, 0x3e, 0x3e, 0x5d, 0x00
	.type		__unnamed_2,@object
	.size		__unnamed_2,(.L_2 - __unnamed_2)
__unnamed_2:
        /* <DEDUP_REMOVED lines=42> */
        /*050c*/ 	.byte	0x3e, 0x5d, 0x00
.L_2:


//--------------------- .nv.shared._ZN7cutlass13device_kernelINS_4gemm6kernel13GemmUniversalIN4cute5tupleIJiiiiEEENS1_10collective13CollectiveMmaINS1_35MainloopSm100TmaUmmaWarpSpecializedILi6ELi2ELi4ENS5_IJNS4_1CILi1EEESB_SB_EEEEENS5_IJNSA_ILi128EEESE_NSA_ILi32EEEEEENS_10tfloat32_tENS5_IJSB_llEEESH_SI_NS4_8TiledMMAINS4_8MMA_AtomIJNS4_17SM100_MMA_TF32_SSISH_SH_fLi128ELi128ELNS4_4UMMA5MajorE1ELSN_1ELNSM_7ScaleInE0ELSO_0EEEEEENS4_6LayoutISC_NS5_IJNSA_ILi0EEESS_SS_EEEEENS5_IJNS4_10UnderscoreESV_SV_EEEEENS4_13SM90_TMA_LOADENS4_14ComposedLayoutINS4_7SwizzleILi2ELi5ELi2EEENS4_18smem_ptr_flag_bitsILi32EEENSR_INS5_IJSF_NSA_ILi4EEEEEENS5_IJSB_SF_EEEEEEEvNS4_8identityESY_S18_vS19_EENS_8epilogue10collective18CollectiveEpilogueINS1B_23Sm100TmaWarpSpecializedILi4ELi2ELi16ELb1ELb0EEEJSG_NS5_IJNSR_ISE_SB_EENSR_INSA_ILi16EEESB_EEEEESH_NS5_IJlSB_lEEESH_S1K_NS1B_6fusion15FusionCallbacksIS1F_NS1L_17LinearCombinationISH_fSH_fLNS_15FloatRoundStyleE2EEESG_S1J_JEEENS4_5SM1004TMEM4LOAD26SM100_TMEM_LOAD_32dp32b16xESY_NSZ_INS10_ILi2ELi4ELi3EEES13_NSR_INS5_IJNSA_ILi8EEES1H_EEENS5_IJS1H_SB_EEEEEEENS4_39AutoVectorizingCopyWithAssumedAlignmentILi128EEENS4_14SM90_TMA_STOREES20_S22_S22_EEEvvEEEEvNT_6ParamsE --------------------------
	.section	.nv.shared._ZN7cutlass13device_kernelINS_4gemm6kernel13GemmUniversalIN4cute5tupleIJiiiiEEENS1_10collective13CollectiveMmaINS1_35MainloopSm100TmaUmmaWarpSpecializedILi6ELi2ELi4ENS5_IJNS4_1CILi1EEESB_SB_EEEEENS5_IJNSA_ILi128EEESE_NSA_ILi32EEEEEENS_10tfloat32_tENS5_IJSB_llEEESH_SI_NS4_8TiledMMAINS4_8MMA_AtomIJNS4_17SM100_MMA_TF32_SSISH_SH_fLi128ELi128ELNS4_4UMMA5MajorE1ELSN_1ELNSM_7ScaleInE0ELSO_0EEEEEENS4_6LayoutISC_NS5_IJNSA_ILi0EEESS_SS_EEEEENS5_IJNS4_10UnderscoreESV_SV_EEEEENS4_13SM90_TMA_LOADENS4_14ComposedLayoutINS4_7SwizzleILi2ELi5ELi2EEENS4_18smem_ptr_flag_bitsILi32EEENSR_INS5_IJSF_NSA_ILi4EEEEEENS5_IJSB_SF_EEEEEEEvNS4_8identityESY_S18_vS19_EENS_8epilogue10collective18CollectiveEpilogueINS1B_23Sm100TmaWarpSpecializedILi4ELi2ELi16ELb1ELb0EEEJSG_NS5_IJNSR_ISE_SB_EENSR_INSA_ILi16EEESB_EEEEESH_NS5_IJlSB_lEEESH_S1K_NS1B_6fusion15FusionCallbacksIS1F_NS1L_17LinearCombinationISH_fSH_fLNS_15FloatRoundStyleE2EEESG_S1J_JEEENS4_5SM1004TMEM4LOAD26SM100_TMEM_LOAD_32dp32b16xESY_NSZ_INS10_ILi2ELi4ELi3EEES13_NSR_INS5_IJNSA_ILi8EEES1H_EEENS5_IJS1H_SB_EEEEEEENS4_39AutoVectorizingCopyWithAssumedAlignmentILi128EEENS4_14SM90_TMA_STOREES20_S22_S22_EEEvvEEEEvNT_6ParamsE,"aw",@nobits
	.sectionflags	@""
	.align	16
	.zero		1024


//--------------------- .nv.shared.reserved.0     --------------------------
	.section	.nv.shared.reserved.0,"aw",@nobits
	.weak		__nv_reservedSMEM_offset_0_alias
	.size		__nv_reservedSMEM_offset_0_alias, 0, 64
	.other		__nv_reservedSMEM_offset_0_alias,@"STO_CUDA_RESERVED_SHARED STV_DEFAULT"
__nv_reservedSMEM_offset_0_alias:
	.zero		0
.nv.shared.reserved.0:
	.zero		64
	.weak		__nv_reservedSMEM_tcgen05_partition
	.type		__nv_reservedSMEM_tcgen05_partition,@object
	.size		__nv_reservedSMEM_tcgen05_partition,(.L_0 - __nv_reservedSMEM_tcgen05_partition)
__nv_reservedSMEM_tcgen05_partition:
	.zero		32
.L_0:


//--------------------- .nv.global                --------------------------
	.section	.nv.global,"aw",@nobits
.nv.global:
	.type		_ZN40_INTERNAL_80477f9d_4_k_cu_393fbb49_405234cute1_E,@object
	.size		_ZN40_INTERNAL_80477f9d_4_k_cu_393fbb49_405234cute1_E,(_ZN40_INTERNAL_80477f9d_4_k_cu_393fbb49_405234cuda3std3__45__cpo6cbeginE - _ZN40_INTERNAL_80477f9d_4_k_cu_393fbb49_405234cute1_E)
_ZN40_INTERNAL_80477f9d_4_k_cu_393fbb49_405234cute1_E:
	.zero		1
	.type		_ZN40_INTERNAL_80477f9d_4_k_cu_393fbb49_405234cuda3std3__45__cpo6cbeginE,@object
	.size		_ZN40_INTERNAL_80477f9d_4_k_cu_393fbb49_405234cuda3std3__45__cpo6cbeginE,(_ZN40_INTERNAL_80477f9d_4_k_cu_393fbb49_405234cuda3std3__48in_placeE - _ZN40_INTERNAL_80477f9d_4_k_cu_393fbb49_405234cuda3std3__45__cpo6cbeginE)
_ZN40_INTERNAL_80477f9d_4_k_cu_393fbb49_405234cuda3std3__45__cpo6cbeginE:
	.zero		1
	.type		_ZN40_INTERNAL_80477f9d_4_k_cu_393fbb49_405234cuda3std3__48in_placeE,@object
	.size		_ZN40_INTERNAL_80477f9d_4_k_cu_393fbb49_405234cuda3std3__48in_placeE,(_ZN40_INTERNAL_80477f9d_4_k_cu_393fbb49_405234cuda3std6ranges3__45__cpo9iter_moveE - _ZN40_INTERNAL_80477f9d_4_k_cu_393fbb49_405234cuda3std3__48in_placeE)
_ZN40_INTERNAL_80477f9d_4_k_cu_393fbb49_405234cuda3std3__48in_placeE:
	.zero		1
	.type		_ZN40_INTERNAL_80477f9d_4_k_cu_393fbb49_405234cuda3std6ranges3__45__cpo9iter_moveE,@object
	.size		_ZN40_INTERNAL_80477f9d_4_k_cu_393fbb49_405234cuda3std6ranges3__45__cpo9iter_moveE,(_ZN40_INTERNAL_80477f9d_4_k_cu_393fbb49_405234cuda3std3__45__cpo5beginE - _ZN40_INTERNAL_80477f9d_4_k_cu_393fbb49_405234cuda3std6ranges3__45__cpo9iter_moveE)
_ZN40_INTERNAL_80477f9d_4_k_cu_393fbb49_405234cuda3std6ranges3__45__cpo9iter_moveE:
	.zero		1
	.type		_ZN40_INTERNAL_80477f9d_4_k_cu_393fbb49_405234cuda3std3__45__cpo5beginE,@object
	.size		_ZN40_INTERNAL_80477f9d_4_k_cu_393fbb49_405234cuda3std3__45__cpo5beginE,(_ZN40_INTERNAL_80477f9d_4_k_cu_393fbb49_405234cuda3std3__442_GLOBAL__N__80477f9d_4_k_cu_393fbb49_405236ignoreE - _ZN40_INTERNAL_80477f9d_4_k_cu_393fbb49_405234cuda3std3__45__cpo5beginE)
_ZN40_INTERNAL_80477f9d_4_k_cu_393fbb49_405234cuda3std3__45__cpo5beginE:
	.zero		1
	.type		_ZN40_INTERNAL_80477f9d_4_k_cu_393fbb49_405234cuda3std3__442_GLOBAL__N__80477f9d_4_k_cu_393fbb49_405236ignoreE,@object
	.size		_ZN40_INTERNAL_80477f9d_4_k_cu_393fbb49_405234cuda3std3__442_GLOBAL__N__80477f9d_4_k_cu_393fbb49_405236ignoreE,(_ZN40_INTERNAL_80477f9d_4_k_cu_393fbb49_405234cute7productE - _ZN40_INTERNAL_80477f9d_4_k_cu_393fbb49_405234cuda3std3__442_GLOBAL__N__80477f9d_4_k_cu_393fbb49_405236ignoreE)
_ZN40_INTERNAL_80477f9d_4_k_cu_393fbb49_405234cuda3std3__442_GLOBAL__N__80477f9d_4_k_cu_393fbb49_405236ignoreE:
	.zero		1
	.type		_ZN40_INTERNAL_80477f9d_4_k_cu_393fbb49_405234cute7productE,@object
	.size		_ZN40_INTERNAL_80477f9d_4_k_cu_393fbb49_405234cute7productE,(_ZN40_INTERNAL_80477f9d_4_k_cu_393fbb49_405234cuda3std3__45__cpo3endE - _ZN40_INTERNAL_80477f9d_4_k_cu_393fbb49_405234cute7productE)
_ZN40_INTERNAL_80477f9d_4_k_cu_393fbb49_405234cute7productE:
	.zero		1
	.type		_ZN40_INTERNAL_80477f9d_4_k_cu_393fbb49_405234cuda3std3__45__cpo3endE,@object
	.size		_ZN40_INTERNAL_80477f9d_4_k_cu_393fbb49_405234cuda3std3__45__cpo3endE,(_ZN40_INTERNAL_80477f9d_4_k_cu_393fbb49_405234cuda3std3__419piecewise_constructE - _ZN40_INTERNAL_80477f9d_4_k_cu_393fbb49_405234cuda3std3__45__cpo3endE)
_ZN40_INTERNAL_80477f9d_4_k_cu_393fbb49_405234cuda3std3__45__cpo3endE:
	.zero		1
	.type		_ZN40_INTERNAL_80477f9d_4_k_cu_393fbb49_405234cuda3std3__419piecewise_constructE,@object
	.size		_ZN40_INTERNAL_80477f9d_4_k_cu_393fbb49_405234cuda3std3__419piecewise_constructE,(_ZN40_INTERNAL_80477f9d_4_k_cu_393fbb49_405234cuda3std3__45__cpo4cendE - _ZN40_INTERNAL_80477f9d_4_k_cu_393fbb49_405234cuda3std3__419piecewise_constructE)
_ZN40_INTERNAL_80477f9d_4_k_cu_393fbb49_405234cuda3std3__419piecewise_constructE:
	.zero		1
	.type		_ZN40_INTERNAL_80477f9d_4_k_cu_393fbb49_405234cuda3std3__45__cpo4cendE,@object
	.size		_ZN40_INTERNAL_80477f9d_4_k_cu_393fbb49_405234cuda3std3__45__cpo4cendE,(_ZN40_INTERNAL_80477f9d_4_k_cu_393fbb49_405234cuda3std6ranges3__45__cpo4swapE - _ZN40_INTERNAL_80477f9d_4_k_cu_393fbb49_405234cuda3std3__45__cpo4cendE)
_ZN40_INTERNAL_80477f9d_4_k_cu_393fbb49_405234cuda3std3__45__cpo4cendE:
	.zero		1
	.type		_ZN40_INTERNAL_80477f9d_4_k_cu_393fbb49_405234cuda3std6ranges3__45__cpo4swapE,@object
	.size		_ZN40_INTERNAL_80477f9d_4_k_cu_393fbb49_405234cuda3std6ranges3__45__cpo4swapE,(.L_10 - _ZN40_INTERNAL_80477f9d_4_k_cu_393fbb49_405234cuda3std6ranges3__45__cpo4swapE)
_ZN40_INTERNAL_80477f9d_4_k_cu_393fbb49_405234cuda3std6ranges3__45__cpo4swapE:
	.zero		1
.L_10:


//--------------------- .nv.constant0._ZN7cutlass13device_kernelINS_4gemm6kernel13GemmUniversalIN4cute5tupleIJiiiiEEENS1_10collective13CollectiveMmaINS1_35MainloopSm100TmaUmmaWarpSpecializedILi6ELi2ELi4ENS5_IJNS4_1CILi1EEESB_SB_EEEEENS5_IJNSA_ILi128EEESE_NSA_ILi32EEEEEENS_10tfloat32_tENS5_IJSB_llEEESH_SI_NS4_8TiledMMAINS4_8MMA_AtomIJNS4_17SM100_MMA_TF32_SSISH_SH_fLi128ELi128ELNS4_4UMMA5MajorE1ELSN_1ELNSM_7ScaleInE0ELSO_0EEEEEENS4_6LayoutISC_NS5_IJNSA_ILi0EEESS_SS_EEEEENS5_IJNS4_10UnderscoreESV_SV_EEEEENS4_13SM90_TMA_LOADENS4_14ComposedLayoutINS4_7SwizzleILi2ELi5ELi2EEENS4_18smem_ptr_flag_bitsILi32EEENSR_INS5_IJSF_NSA_ILi4EEEEEENS5_IJSB_SF_EEEEEEEvNS4_8identityESY_S18_vS19_EENS_8epilogue10collective18CollectiveEpilogueINS1B_23Sm100TmaWarpSpecializedILi4ELi2ELi16ELb1ELb0EEEJSG_NS5_IJNSR_ISE_SB_EENSR_INSA_ILi16EEESB_EEEEESH_NS5_IJlSB_lEEESH_S1K_NS1B_6fusion15FusionCallbacksIS1F_NS1L_17LinearCombinationISH_fSH_fLNS_15FloatRoundStyleE2EEESG_S1J_JEEENS4_5SM1004TMEM4LOAD26SM100_TMEM_LOAD_32dp32b16xESY_NSZ_INS10_ILi2ELi4ELi3EEES13_NSR_INS5_IJNSA_ILi8EEES1H_EEENS5_IJS1H_SB_EEEEEEENS4_39AutoVectorizingCopyWithAssumedAlignmentILi128EEENS4_14SM90_TMA_STOREES20_S22_S22_EEEvvEEEEvNT_6ParamsE --------------------------
	.section	.nv.constant0._ZN7cutlass13device_kernelINS_4gemm6kernel13GemmUniversalIN4cute5tupleIJiiiiEEENS1_10collective13CollectiveMmaINS1_35MainloopSm100TmaUmmaWarpSpecializedILi6ELi2ELi4ENS5_IJNS4_1CILi1EEESB_SB_EEEEENS5_IJNSA_ILi128EEESE_NSA_ILi32EEEEEENS_10tfloat32_tENS5_IJSB_llEEESH_SI_NS4_8TiledMMAINS4_8MMA_AtomIJNS4_17SM100_MMA_TF32_SSISH_SH_fLi128ELi128ELNS4_4UMMA5MajorE1ELSN_1ELNSM_7ScaleInE0ELSO_0EEEEEENS4_6LayoutISC_NS5_IJNSA_ILi0EEESS_SS_EEEEENS5_IJNS4_10UnderscoreESV_SV_EEEEENS4_13SM90_TMA_LOADENS4_14ComposedLayoutINS4_7SwizzleILi2ELi5ELi2EEENS4_18smem_ptr_flag_bitsILi32EEENSR_INS5_IJSF_NSA_ILi4EEEEEENS5_IJSB_SF_EEEEEEEvNS4_8identityESY_S18_vS19_EENS_8epilogue10collective18CollectiveEpilogueINS1B_23Sm100TmaWarpSpecializedILi4ELi2ELi16ELb1ELb0EEEJSG_NS5_IJNSR_ISE_SB_EENSR_INSA_ILi16EEESB_EEEEESH_NS5_IJlSB_lEEESH_S1K_NS1B_6fusion15FusionCallbacksIS1F_NS1L_17LinearCombinationISH_fSH_fLNS_15FloatRoundStyleE2EEESG_S1J_JEEENS4_5SM1004TMEM4LOAD26SM100_TMEM_LOAD_32dp32b16xESY_NSZ_INS10_ILi2ELi4ELi3EEES13_NSR_INS5_IJNSA_ILi8EEES1H_EEENS5_IJS1H_SB_EEEEEEENS4_39AutoVectorizingCopyWithAssumedAlignmentILi128EEENS4_14SM90_TMA_STOREES20_S22_S22_EEEvvEEEEvNT_6ParamsE,"a",@progbits
	.sectionflags	@""
	.align	4
.nv.constant0._ZN7cutlass13device_kernelINS_4gemm6kernel13GemmUniversalIN4cute5tupleIJiiiiEEENS1_10collective13CollectiveMmaINS1_35MainloopSm100TmaUmmaWarpSpecializedILi6ELi2ELi4ENS5_IJNS4_1CILi1EEESB_SB_EEEEENS5_IJNSA_ILi128EEESE_NSA_ILi32EEEEEENS_10tfloat32_tENS5_IJSB_llEEESH_SI_NS4_8TiledMMAINS4_8MMA_AtomIJNS4_17SM100_MMA_TF32_SSISH_SH_fLi128ELi128ELNS4_4UMMA5MajorE1ELSN_1ELNSM_7ScaleInE0ELSO_0EEEEEENS4_6LayoutISC_NS5_IJNSA_ILi0EEESS_SS_EEEEENS5_IJNS4_10UnderscoreESV_SV_EEEEENS4_13SM90_TMA_LOADENS4_14ComposedLayoutINS4_7SwizzleILi2ELi5ELi2EEENS4_18smem_ptr_flag_bitsILi32EEENSR_INS5_IJSF_NSA_ILi4EEEEEENS5_IJSB_SF_EEEEEEEvNS4_8identityESY_S18_vS19_EENS_8epilogue10collective18CollectiveEpilogueINS1B_23Sm100TmaWarpSpecializedILi4ELi2ELi16ELb1ELb0EEEJSG_NS5_IJNSR_ISE_SB_EENSR_INSA_ILi16EEESB_EEEEESH_NS5_IJlSB_lEEESH_S1K_NS1B_6fusion15FusionCallbacksIS1F_NS1L_17LinearCombinationISH_fSH_fLNS_15FloatRoundStyleE2EEESG_S1J_JEEENS4_5SM1004TMEM4LOAD26SM100_TMEM_LOAD_32dp32b16xESY_NSZ_INS10_ILi2ELi4ELi3EEES13_NSR_INS5_IJNSA_ILi8EEES1H_EEENS5_IJS1H_SB_EEEEEEENS4_39AutoVectorizingCopyWithAssumedAlignmentILi128EEENS4_14SM90_TMA_STOREES20_S22_S22_EEEvvEEEEvNT_6ParamsE:
	.zero		2944


//--------------------- SYMBOLS --------------------------

	.type		.nv.reservedSmem.offset0,@object
	.size		.nv.reservedSmem.offset0,0x4
	.type		.nv.reservedSmem.cap,@object
	.size		.nv.reservedSmem.cap,0x4
	.type		__assertfail,@function
